//
// Generated by NVIDIA NVVM Compiler
//
// Compiler Build ID: CL-36424714
// Cuda compilation tools, release 13.0, V13.0.88
// Based on NVVM 20.0.0
//

.version 9.0
.target sm_100
.address_size 64

	// .globl	add_f32

.visible .entry add_f32(
	.param .u64 .ptr .align 1 add_f32_param_0,
	.param .u64 .ptr .align 1 add_f32_param_1,
	.param .u64 .ptr .align 1 add_f32_param_2,
	.param .u32 add_f32_param_3
)
{
	.reg .pred 	%p<2>;
	.reg .b32 	%r<6>;
	.reg .b32 	%f<4>;
	.reg .b64 	%rd<11>;

	ld.param.u64 	%rd1, [add_f32_param_0];
	ld.param.u64 	%rd2, [add_f32_param_1];
	ld.param.u64 	%rd3, [add_f32_param_2];
	ld.param.u32 	%r2, [add_f32_param_3];
	mov.u32 	%r3, %ctaid.x;
	mov.u32 	%r4, %ntid.x;
	mov.u32 	%r5, %tid.x;
	mad.lo.s32 	%r1, %r3, %r4, %r5;
	setp.ge.u32 	%p1, %r1, %r2;
	@%p1 bra 	$L__BB0_2;
	cvta.to.global.u64 	%rd4, %rd1;
	cvta.to.global.u64 	%rd5, %rd2;
	cvta.to.global.u64 	%rd6, %rd3;
	mul.wide.u32 	%rd7, %r1, 4;
	add.s64 	%rd8, %rd4, %rd7;
	ld.global.nc.f32 	%f1, [%rd8];
	add.s64 	%rd9, %rd5, %rd7;
	ld.global.nc.f32 	%f2, [%rd9];
	add.f32 	%f3, %f1, %f2;
	add.s64 	%rd10, %rd6, %rd7;
	st.global.f32 	[%rd10], %f3;
$L__BB0_2:
	ret;

}
	// .globl	sub_f32
.visible .entry sub_f32(
	.param .u64 .ptr .align 1 sub_f32_param_0,
	.param .u64 .ptr .align 1 sub_f32_param_1,
	.param .u64 .ptr .align 1 sub_f32_param_2,
	.param .u32 sub_f32_param_3
)
{
	.reg .pred 	%p<2>;
	.reg .b32 	%r<6>;
	.reg .b32 	%f<4>;
	.reg .b64 	%rd<11>;

	ld.param.u64 	%rd1, [sub_f32_param_0];
	ld.param.u64 	%rd2, [sub_f32_param_1];
	ld.param.u64 	%rd3, [sub_f32_param_2];
	ld.param.u32 	%r2, [sub_f32_param_3];
	mov.u32 	%r3, %ctaid.x;
	mov.u32 	%r4, %ntid.x;
	mov.u32 	%r5, %tid.x;
	mad.lo.s32 	%r1, %r3, %r4, %r5;
	setp.ge.u32 	%p1, %r1, %r2;
	@%p1 bra 	$L__BB1_2;
	cvta.to.global.u64 	%rd4, %rd1;
	cvta.to.global.u64 	%rd5, %rd2;
	cvta.to.global.u64 	%rd6, %rd3;
	mul.wide.u32 	%rd7, %r1, 4;
	add.s64 	%rd8, %rd4, %rd7;
	ld.global.nc.f32 	%f1, [%rd8];
	add.s64 	%rd9, %rd5, %rd7;
	ld.global.nc.f32 	%f2, [%rd9];
	sub.f32 	%f3, %f1, %f2;
	add.s64 	%rd10, %rd6, %rd7;
	st.global.f32 	[%rd10], %f3;
$L__BB1_2:
	ret;

}
	// .globl	mul_f32
.visible .entry mul_f32(
	.param .u64 .ptr .align 1 mul_f32_param_0,
	.param .u64 .ptr .align 1 mul_f32_param_1,
	.param .u64 .ptr .align 1 mul_f32_param_2,
	.param .u32 mul_f32_param_3
)
{
	.reg .pred 	%p<2>;
	.reg .b32 	%r<6>;
	.reg .b32 	%f<4>;
	.reg .b64 	%rd<11>;

	ld.param.u64 	%rd1, [mul_f32_param_0];
	ld.param.u64 	%rd2, [mul_f32_param_1];
	ld.param.u64 	%rd3, [mul_f32_param_2];
	ld.param.u32 	%r2, [mul_f32_param_3];
	mov.u32 	%r3, %ctaid.x;
	mov.u32 	%r4, %ntid.x;
	mov.u32 	%r5, %tid.x;
	mad.lo.s32 	%r1, %r3, %r4, %r5;
	setp.ge.u32 	%p1, %r1, %r2;
	@%p1 bra 	$L__BB2_2;
	cvta.to.global.u64 	%rd4, %rd1;
	cvta.to.global.u64 	%rd5, %rd2;
	cvta.to.global.u64 	%rd6, %rd3;
	mul.wide.u32 	%rd7, %r1, 4;
	add.s64 	%rd8, %rd4, %rd7;
	ld.global.nc.f32 	%f1, [%rd8];
	add.s64 	%rd9, %rd5, %rd7;
	ld.global.nc.f32 	%f2, [%rd9];
	mul.f32 	%f3, %f1, %f2;
	add.s64 	%rd10, %rd6, %rd7;
	st.global.f32 	[%rd10], %f3;
$L__BB2_2:
	ret;

}
	// .globl	div_f32
.visible .entry div_f32(
	.param .u64 .ptr .align 1 div_f32_param_0,
	.param .u64 .ptr .align 1 div_f32_param_1,
	.param .u64 .ptr .align 1 div_f32_param_2,
	.param .u32 div_f32_param_3
)
{
	.reg .pred 	%p<2>;
	.reg .b32 	%r<6>;
	.reg .b32 	%f<4>;
	.reg .b64 	%rd<11>;

	ld.param.u64 	%rd1, [div_f32_param_0];
	ld.param.u64 	%rd2, [div_f32_param_1];
	ld.param.u64 	%rd3, [div_f32_param_2];
	ld.param.u32 	%r2, [div_f32_param_3];
	mov.u32 	%r3, %ctaid.x;
	mov.u32 	%r4, %ntid.x;
	mov.u32 	%r5, %tid.x;
	mad.lo.s32 	%r1, %r3, %r4, %r5;
	setp.ge.u32 	%p1, %r1, %r2;
	@%p1 bra 	$L__BB3_2;
	cvta.to.global.u64 	%rd4, %rd1;
	cvta.to.global.u64 	%rd5, %rd2;
	cvta.to.global.u64 	%rd6, %rd3;
	mul.wide.u32 	%rd7, %r1, 4;
	add.s64 	%rd8, %rd4, %rd7;
	ld.global.nc.f32 	%f1, [%rd8];
	add.s64 	%rd9, %rd5, %rd7;
	ld.global.nc.f32 	%f2, [%rd9];
	div.rn.f32 	%f3, %f1, %f2;
	add.s64 	%rd10, %rd6, %rd7;
	st.global.f32 	[%rd10], %f3;
$L__BB3_2:
	ret;

}
	// .globl	scale_f32
.visible .entry scale_f32(
	.param .u64 .ptr .align 1 scale_f32_param_0,
	.param .f32 scale_f32_param_1,
	.param .u32 scale_f32_param_2
)
{
	.reg .pred 	%p<2>;
	.reg .b32 	%r<6>;
	.reg .b32 	%f<4>;
	.reg .b64 	%rd<5>;

	ld.param.u64 	%rd1, [scale_f32_param_0];
	ld.param.f32 	%f1, [scale_f32_param_1];
	ld.param.u32 	%r2, [scale_f32_param_2];
	mov.u32 	%r3, %ctaid.x;
	mov.u32 	%r4, %ntid.x;
	mov.u32 	%r5, %tid.x;
	mad.lo.s32 	%r1, %r3, %r4, %r5;
	setp.ge.u32 	%p1, %r1, %r2;
	@%p1 bra 	$L__BB4_2;
	cvta.to.global.u64 	%rd2, %rd1;
	mul.wide.u32 	%rd3, %r1, 4;
	add.s64 	%rd4, %rd2, %rd3;
	ld.global.f32 	%f2, [%rd4];
	mul.f32 	%f3, %f1, %f2;
	st.global.f32 	[%rd4], %f3;
$L__BB4_2:
	ret;

}
	// .globl	add_scalar_f32
.visible .entry add_scalar_f32(
	.param .u64 .ptr .align 1 add_scalar_f32_param_0,
	.param .f32 add_scalar_f32_param_1,
	.param .u32 add_scalar_f32_param_2
)
{
	.reg .pred 	%p<2>;
	.reg .b32 	%r<6>;
	.reg .b32 	%f<4>;
	.reg .b64 	%rd<5>;

	ld.param.u64 	%rd1, [add_scalar_f32_param_0];
	ld.param.f32 	%f1, [add_scalar_f32_param_1];
	ld.param.u32 	%r2, [add_scalar_f32_param_2];
	mov.u32 	%r3, %ctaid.x;
	mov.u32 	%r4, %ntid.x;
	mov.u32 	%r5, %tid.x;
	mad.lo.s32 	%r1, %r3, %r4, %r5;
	setp.ge.u32 	%p1, %r1, %r2;
	@%p1 bra 	$L__BB5_2;
	cvta.to.global.u64 	%rd2, %rd1;
	mul.wide.u32 	%rd3, %r1, 4;
	add.s64 	%rd4, %rd2, %rd3;
	ld.global.f32 	%f2, [%rd4];
	add.f32 	%f3, %f1, %f2;
	st.global.f32 	[%rd4], %f3;
$L__BB5_2:
	ret;

}
	// .globl	neg_f32
.visible .entry neg_f32(
	.param .u64 .ptr .align 1 neg_f32_param_0,
	.param .u64 .ptr .align 1 neg_f32_param_1,
	.param .u32 neg_f32_param_2
)
{
	.reg .pred 	%p<2>;
	.reg .b32 	%r<6>;
	.reg .b32 	%f<3>;
	.reg .b64 	%rd<8>;

	ld.param.u64 	%rd1, [neg_f32_param_0];
	ld.param.u64 	%rd2, [neg_f32_param_1];
	ld.param.u32 	%r2, [neg_f32_param_2];
	mov.u32 	%r3, %ctaid.x;
	mov.u32 	%r4, %ntid.x;
	mov.u32 	%r5, %tid.x;
	mad.lo.s32 	%r1, %r3, %r4, %r5;
	setp.ge.u32 	%p1, %r1, %r2;
	@%p1 bra 	$L__BB6_2;
	cvta.to.global.u64 	%rd3, %rd1;
	cvta.to.global.u64 	%rd4, %rd2;
	mul.wide.u32 	%rd5, %r1, 4;
	add.s64 	%rd6, %rd3, %rd5;
	ld.global.nc.f32 	%f1, [%rd6];
	neg.f32 	%f2, %f1;
	add.s64 	%rd7, %rd4, %rd5;
	st.global.f32 	[%rd7], %f2;
$L__BB6_2:
	ret;

}
	// .globl	abs_f32
.visible .entry abs_f32(
	.param .u64 .ptr .align 1 abs_f32_param_0,
	.param .u64 .ptr .align 1 abs_f32_param_1,
	.param .u32 abs_f32_param_2
)
{
	.reg .pred 	%p<2>;
	.reg .b32 	%r<6>;
	.reg .b32 	%f<3>;
	.reg .b64 	%rd<8>;

	ld.param.u64 	%rd1, [abs_f32_param_0];
	ld.param.u64 	%rd2, [abs_f32_param_1];
	ld.param.u32 	%r2, [abs_f32_param_2];
	mov.u32 	%r3, %ctaid.x;
	mov.u32 	%r4, %ntid.x;
	mov.u32 	%r5, %tid.x;
	mad.lo.s32 	%r1, %r3, %r4, %r5;
	setp.ge.u32 	%p1, %r1, %r2;
	@%p1 bra 	$L__BB7_2;
	cvta.to.global.u64 	%rd3, %rd1;
	cvta.to.global.u64 	%rd4, %rd2;
	mul.wide.u32 	%rd5, %r1, 4;
	add.s64 	%rd6, %rd3, %rd5;
	ld.global.nc.f32 	%f1, [%rd6];
	abs.f32 	%f2, %f1;
	add.s64 	%rd7, %rd4, %rd5;
	st.global.f32 	[%rd7], %f2;
$L__BB7_2:
	ret;

}
	// .globl	sqrt_f32
.visible .entry sqrt_f32(
	.param .u64 .ptr .align 1 sqrt_f32_param_0,
	.param .u64 .ptr .align 1 sqrt_f32_param_1,
	.param .u32 sqrt_f32_param_2
)
{
	.reg .pred 	%p<2>;
	.reg .b32 	%r<6>;
	.reg .b32 	%f<3>;
	.reg .b64 	%rd<8>;

	ld.param.u64 	%rd1, [sqrt_f32_param_0];
	ld.param.u64 	%rd2, [sqrt_f32_param_1];
	ld.param.u32 	%r2, [sqrt_f32_param_2];
	mov.u32 	%r3, %ctaid.x;
	mov.u32 	%r4, %ntid.x;
	mov.u32 	%r5, %tid.x;
	mad.lo.s32 	%r1, %r3, %r4, %r5;
	setp.ge.u32 	%p1, %r1, %r2;
	@%p1 bra 	$L__BB8_2;
	cvta.to.global.u64 	%rd3, %rd1;
	cvta.to.global.u64 	%rd4, %rd2;
	mul.wide.u32 	%rd5, %r1, 4;
	add.s64 	%rd6, %rd3, %rd5;
	ld.global.nc.f32 	%f1, [%rd6];
	sqrt.rn.f32 	%f2, %f1;
	add.s64 	%rd7, %rd4, %rd5;
	st.global.f32 	[%rd7], %f2;
$L__BB8_2:
	ret;

}
	// .globl	pow_f32
.visible .entry pow_f32(
	.param .u64 .ptr .align 1 pow_f32_param_0,
	.param .u64 .ptr .align 1 pow_f32_param_1,
	.param .u64 .ptr .align 1 pow_f32_param_2,
	.param .u32 pow_f32_param_3
)
{
	.reg .pred 	%p<23>;
	.reg .b32 	%r<20>;
	.reg .b32 	%f<78>;
	.reg .b64 	%rd<12>;

	ld.param.u64 	%rd1, [pow_f32_param_0];
	ld.param.u64 	%rd2, [pow_f32_param_1];
	ld.param.u64 	%rd3, [pow_f32_param_2];
	ld.param.u32 	%r2, [pow_f32_param_3];
	mov.u32 	%r3, %ctaid.x;
	mov.u32 	%r4, %ntid.x;
	mov.u32 	%r5, %tid.x;
	mad.lo.s32 	%r1, %r3, %r4, %r5;
	setp.ge.u32 	%p1, %r1, %r2;
	mov.f32 	%f77, 0f3F800000;
	@%p1 bra 	$L__BB9_10;
	cvta.to.global.u64 	%rd4, %rd1;
	cvta.to.global.u64 	%rd5, %rd2;
	mul.wide.u32 	%rd6, %r1, 4;
	add.s64 	%rd7, %rd4, %rd6;
	ld.global.nc.f32 	%f1, [%rd7];
	add.s64 	%rd8, %rd5, %rd6;
	ld.global.nc.f32 	%f12, [%rd8];
	mul.f32 	%f13, %f12, 0f3F000000;
	cvt.rzi.f32.f32 	%f14, %f13;
	add.f32 	%f15, %f14, %f14;
	sub.f32 	%f16, %f12, %f15;
	abs.f32 	%f3, %f16;
	abs.f32 	%f4, %f1;
	setp.lt.f32 	%p2, %f4, 0f00800000;
	mul.f32 	%f17, %f4, 0f4B800000;
	selp.f32 	%f18, %f17, %f4, %p2;
	selp.f32 	%f19, 0fC1C00000, 0f00000000, %p2;
	mov.b32 	%r6, %f18;
	add.s32 	%r7, %r6, -1060439283;
	and.b32  	%r8, %r7, -8388608;
	sub.s32 	%r9, %r6, %r8;
	mov.b32 	%f20, %r9;
	cvt.rn.f32.s32 	%f21, %r8;
	fma.rn.f32 	%f22, %f21, 0f34000000, %f19;
	add.f32 	%f23, %f20, 0fBF800000;
	add.f32 	%f24, %f20, 0f3F800000;
	rcp.approx.ftz.f32 	%f25, %f24;
	add.f32 	%f26, %f23, %f23;
	mul.f32 	%f27, %f26, %f25;
	mul.f32 	%f28, %f27, %f27;
	sub.f32 	%f29, %f23, %f27;
	add.f32 	%f30, %f29, %f29;
	neg.f32 	%f31, %f27;
	fma.rn.f32 	%f32, %f31, %f23, %f30;
	mul.rn.f32 	%f33, %f25, %f32;
	fma.rn.f32 	%f34, %f28, 0f3A2C32E4, 0f3B52E7DB;
	fma.rn.f32 	%f35, %f34, %f28, 0f3C93BB73;
	fma.rn.f32 	%f36, %f35, %f28, 0f3DF6384F;
	mul.rn.f32 	%f37, %f36, %f28;
	fma.rn.f32 	%f38, %f27, 0f3FB8AA3B, %f22;
	sub.f32 	%f39, %f22, %f38;
	fma.rn.f32 	%f40, %f27, 0f3FB8AA3B, %f39;
	fma.rn.f32 	%f41, %f33, 0f3FB8AA3B, %f40;
	fma.rn.f32 	%f42, %f27, 0f32A55E34, %f41;
	mul.f32 	%f43, %f37, 0f40400000;
	fma.rn.f32 	%f44, %f43, %f33, %f42;
	fma.rn.f32 	%f45, %f37, %f27, %f44;
	add.rn.f32 	%f46, %f38, %f45;
	neg.f32 	%f47, %f38;
	add.rn.f32 	%f48, %f46, %f47;
	neg.f32 	%f49, %f48;
	add.rn.f32 	%f50, %f45, %f49;
	mul.rn.f32 	%f51, %f46, %f12;
	neg.f32 	%f52, %f51;
	fma.rn.f32 	%f53, %f46, %f12, %f52;
	fma.rn.f32 	%f54, %f50, %f12, %f53;
	cvt.rni.f32.f32 	%f55, %f51;
	sub.f32 	%f56, %f51, %f55;
	add.f32 	%f57, %f56, %f54;
	fma.rn.f32 	%f58, %f57, 0f391FCB8E, 0f3AAF85ED;
	fma.rn.f32 	%f59, %f58, %f57, 0f3C1D9856;
	fma.rn.f32 	%f60, %f59, %f57, 0f3D6357BB;
	fma.rn.f32 	%f61, %f60, %f57, 0f3E75FDEC;
	fma.rn.f32 	%f62, %f61, %f57, 0f3F317218;
	fma.rn.f32 	%f63, %f62, %f57, 0f3F800000;
	cvt.rzi.s32.f32 	%r10, %f55;
	setp.gt.f32 	%p3, %f55, 0f00000000;
	selp.b32 	%r11, 0, -2097152000, %p3;
	add.s32 	%r12, %r11, 2130706432;
	mov.b32 	%f64, %r12;
	mul.f32 	%f65, %f63, %f64;
	shl.b32 	%r13, %r10, 23;
	sub.s32 	%r14, %r13, %r11;
	mov.b32 	%f66, %r14;
	mul.f32 	%f67, %f65, %f66;
	abs.f32 	%f68, %f51;
	setp.gt.f32 	%p4, %f68, 0f43180000;
	setp.lt.f32 	%p5, %f51, 0f00000000;
	selp.f32 	%f69, 0f00000000, 0f7F800000, %p5;
	selp.f32 	%f5, %f69, %f67, %p4;
	setp.eq.f32 	%p6, %f1, 0f3F800000;
	setp.eq.f32 	%p7, %f12, 0f00000000;
	or.pred  	%p8, %p6, %p7;
	@%p8 bra 	$L__BB9_9;
	setp.num.f32 	%p9, %f4, %f4;
	abs.f32 	%f70, %f12;
	setp.num.f32 	%p10, %f70, %f70;
	and.pred  	%p11, %p9, %p10;
	@%p11 bra 	$L__BB9_4;
	add.rn.f32 	%f77, %f1, %f12;
	bra.uni 	$L__BB9_9;
$L__BB9_4:
	setp.neu.f32 	%p12, %f1, 0f00000000;
	setp.neu.f32 	%p13, %f4, 0f7F800000;
	and.pred  	%p14, %p12, %p13;
	@%p14 bra 	$L__BB9_6;
	setp.neu.f32 	%p21, %f3, 0f3F800000;
	add.f32 	%f75, %f1, %f1;
	mov.b32 	%r15, %f75;
	setp.lt.f32 	%p22, %f12, 0f00000000;
	xor.b32  	%r16, %r15, 2139095040;
	selp.b32 	%r17, %r16, %r15, %p22;
	and.b32  	%r18, %r17, 2147483647;
	selp.b32 	%r19, %r18, %r17, %p21;
	mov.b32 	%f77, %r19;
	bra.uni 	$L__BB9_9;
$L__BB9_6:
	setp.eq.f32 	%p15, %f1, 0fBF800000;
	setp.eq.f32 	%p16, %f70, 0f7F800000;
	and.pred  	%p17, %p15, %p16;
	@%p17 bra 	$L__BB9_9;
	setp.geu.f32 	%p18, %f1, 0f00000000;
	mov.f32 	%f77, %f5;
	@%p18 bra 	$L__BB9_9;
	setp.neu.f32 	%p19, %f3, 0f3F800000;
	neg.f32 	%f72, %f5;
	selp.f32 	%f73, %f5, %f72, %p19;
	cvt.rmi.f32.f32 	%f74, %f12;
	setp.neu.f32 	%p20, %f12, %f74;
	selp.f32 	%f77, 0f7FFFFFFF, %f73, %p20;
$L__BB9_9:
	cvta.to.global.u64 	%rd9, %rd3;
	add.s64 	%rd11, %rd9, %rd6;
	st.global.f32 	[%rd11], %f77;
$L__BB9_10:
	ret;

}
	// .globl	pow_scalar_f32
.visible .entry pow_scalar_f32(
	.param .u64 .ptr .align 1 pow_scalar_f32_param_0,
	.param .f32 pow_scalar_f32_param_1,
	.param .u64 .ptr .align 1 pow_scalar_f32_param_2,
	.param .u32 pow_scalar_f32_param_3
)
{
	.reg .pred 	%p<23>;
	.reg .b32 	%r<20>;
	.reg .b32 	%f<77>;
	.reg .b64 	%rd<9>;

	ld.param.u64 	%rd1, [pow_scalar_f32_param_0];
	ld.param.f32 	%f10, [pow_scalar_f32_param_1];
	ld.param.u64 	%rd2, [pow_scalar_f32_param_2];
	ld.param.u32 	%r2, [pow_scalar_f32_param_3];
	mov.u32 	%r3, %ctaid.x;
	mov.u32 	%r4, %ntid.x;
	mov.u32 	%r5, %tid.x;
	mad.lo.s32 	%r1, %r3, %r4, %r5;
	setp.ge.u32 	%p1, %r1, %r2;
	mov.f32 	%f76, 0f3F800000;
	@%p1 bra 	$L__BB10_10;
	cvta.to.global.u64 	%rd3, %rd1;
	mul.wide.u32 	%rd4, %r1, 4;
	add.s64 	%rd5, %rd3, %rd4;
	ld.global.nc.f32 	%f1, [%rd5];
	mul.f32 	%f12, %f10, 0f3F000000;
	cvt.rzi.f32.f32 	%f13, %f12;
	add.f32 	%f14, %f13, %f13;
	sub.f32 	%f15, %f10, %f14;
	abs.f32 	%f2, %f15;
	abs.f32 	%f3, %f1;
	setp.lt.f32 	%p2, %f3, 0f00800000;
	mul.f32 	%f16, %f3, 0f4B800000;
	selp.f32 	%f17, %f16, %f3, %p2;
	selp.f32 	%f18, 0fC1C00000, 0f00000000, %p2;
	mov.b32 	%r6, %f17;
	add.s32 	%r7, %r6, -1060439283;
	and.b32  	%r8, %r7, -8388608;
	sub.s32 	%r9, %r6, %r8;
	mov.b32 	%f19, %r9;
	cvt.rn.f32.s32 	%f20, %r8;
	fma.rn.f32 	%f21, %f20, 0f34000000, %f18;
	add.f32 	%f22, %f19, 0fBF800000;
	add.f32 	%f23, %f19, 0f3F800000;
	rcp.approx.ftz.f32 	%f24, %f23;
	add.f32 	%f25, %f22, %f22;
	mul.f32 	%f26, %f25, %f24;
	mul.f32 	%f27, %f26, %f26;
	sub.f32 	%f28, %f22, %f26;
	add.f32 	%f29, %f28, %f28;
	neg.f32 	%f30, %f26;
	fma.rn.f32 	%f31, %f30, %f22, %f29;
	mul.rn.f32 	%f32, %f24, %f31;
	fma.rn.f32 	%f33, %f27, 0f3A2C32E4, 0f3B52E7DB;
	fma.rn.f32 	%f34, %f33, %f27, 0f3C93BB73;
	fma.rn.f32 	%f35, %f34, %f27, 0f3DF6384F;
	mul.rn.f32 	%f36, %f35, %f27;
	fma.rn.f32 	%f37, %f26, 0f3FB8AA3B, %f21;
	sub.f32 	%f38, %f21, %f37;
	fma.rn.f32 	%f39, %f26, 0f3FB8AA3B, %f38;
	fma.rn.f32 	%f40, %f32, 0f3FB8AA3B, %f39;
	fma.rn.f32 	%f41, %f26, 0f32A55E34, %f40;
	mul.f32 	%f42, %f36, 0f40400000;
	fma.rn.f32 	%f43, %f42, %f32, %f41;
	fma.rn.f32 	%f44, %f36, %f26, %f43;
	add.rn.f32 	%f45, %f37, %f44;
	neg.f32 	%f46, %f37;
	add.rn.f32 	%f47, %f45, %f46;
	neg.f32 	%f48, %f47;
	add.rn.f32 	%f49, %f44, %f48;
	mul.rn.f32 	%f50, %f45, %f10;
	neg.f32 	%f51, %f50;
	fma.rn.f32 	%f52, %f45, %f10, %f51;
	fma.rn.f32 	%f53, %f49, %f10, %f52;
	cvt.rni.f32.f32 	%f54, %f50;
	sub.f32 	%f55, %f50, %f54;
	add.f32 	%f56, %f55, %f53;
	fma.rn.f32 	%f57, %f56, 0f391FCB8E, 0f3AAF85ED;
	fma.rn.f32 	%f58, %f57, %f56, 0f3C1D9856;
	fma.rn.f32 	%f59, %f58, %f56, 0f3D6357BB;
	fma.rn.f32 	%f60, %f59, %f56, 0f3E75FDEC;
	fma.rn.f32 	%f61, %f60, %f56, 0f3F317218;
	fma.rn.f32 	%f62, %f61, %f56, 0f3F800000;
	cvt.rzi.s32.f32 	%r10, %f54;
	setp.gt.f32 	%p3, %f54, 0f00000000;
	selp.b32 	%r11, 0, -2097152000, %p3;
	add.s32 	%r12, %r11, 2130706432;
	mov.b32 	%f63, %r12;
	mul.f32 	%f64, %f62, %f63;
	shl.b32 	%r13, %r10, 23;
	sub.s32 	%r14, %r13, %r11;
	mov.b32 	%f65, %r14;
	mul.f32 	%f66, %f64, %f65;
	abs.f32 	%f67, %f50;
	setp.gt.f32 	%p4, %f67, 0f43180000;
	setp.lt.f32 	%p5, %f50, 0f00000000;
	selp.f32 	%f68, 0f00000000, 0f7F800000, %p5;
	selp.f32 	%f4, %f68, %f66, %p4;
	setp.eq.f32 	%p6, %f1, 0f3F800000;
	setp.eq.f32 	%p7, %f10, 0f00000000;
	or.pred  	%p8, %p7, %p6;
	@%p8 bra 	$L__BB10_9;
	setp.num.f32 	%p9, %f3, %f3;
	abs.f32 	%f69, %f10;
	setp.num.f32 	%p10, %f69, %f69;
	and.pred  	%p11, %p9, %p10;
	@%p11 bra 	$L__BB10_4;
	add.rn.f32 	%f76, %f1, %f10;
	bra.uni 	$L__BB10_9;
$L__BB10_4:
	setp.neu.f32 	%p12, %f1, 0f00000000;
	setp.neu.f32 	%p13, %f3, 0f7F800000;
	and.pred  	%p14, %p12, %p13;
	@%p14 bra 	$L__BB10_6;
	setp.neu.f32 	%p21, %f2, 0f3F800000;
	add.f32 	%f74, %f1, %f1;
	mov.b32 	%r15, %f74;
	setp.lt.f32 	%p22, %f10, 0f00000000;
	xor.b32  	%r16, %r15, 2139095040;
	selp.b32 	%r17, %r16, %r15, %p22;
	and.b32  	%r18, %r17, 2147483647;
	selp.b32 	%r19, %r18, %r17, %p21;
	mov.b32 	%f76, %r19;
	bra.uni 	$L__BB10_9;
$L__BB10_6:
	setp.eq.f32 	%p15, %f1, 0fBF800000;
	setp.eq.f32 	%p16, %f69, 0f7F800000;
	and.pred  	%p17, %p15, %p16;
	@%p17 bra 	$L__BB10_9;
	setp.geu.f32 	%p18, %f1, 0f00000000;
	mov.f32 	%f76, %f4;
	@%p18 bra 	$L__BB10_9;
	setp.neu.f32 	%p19, %f2, 0f3F800000;
	neg.f32 	%f71, %f4;
	selp.f32 	%f72, %f4, %f71, %p19;
	cvt.rmi.f32.f32 	%f73, %f10;
	setp.neu.f32 	%p20, %f10, %f73;
	selp.f32 	%f76, 0f7FFFFFFF, %f72, %p20;
$L__BB10_9:
	cvta.to.global.u64 	%rd6, %rd2;
	add.s64 	%rd8, %rd6, %rd4;
	st.global.f32 	[%rd8], %f76;
$L__BB10_10:
	ret;

}
	// .globl	clamp_f32
.visible .entry clamp_f32(
	.param .u64 .ptr .align 1 clamp_f32_param_0,
	.param .u64 .ptr .align 1 clamp_f32_param_1,
	.param .f32 clamp_f32_param_2,
	.param .f32 clamp_f32_param_3,
	.param .u32 clamp_f32_param_4
)
{
	.reg .pred 	%p<2>;
	.reg .b32 	%r<6>;
	.reg .b32 	%f<6>;
	.reg .b64 	%rd<8>;

	ld.param.u64 	%rd1, [clamp_f32_param_0];
	ld.param.u64 	%rd2, [clamp_f32_param_1];
	ld.param.f32 	%f1, [clamp_f32_param_2];
	ld.param.f32 	%f2, [clamp_f32_param_3];
	ld.param.u32 	%r2, [clamp_f32_param_4];
	mov.u32 	%r3, %ctaid.x;
	mov.u32 	%r4, %ntid.x;
	mov.u32 	%r5, %tid.x;
	mad.lo.s32 	%r1, %r3, %r4, %r5;
	setp.ge.u32 	%p1, %r1, %r2;
	@%p1 bra 	$L__BB11_2;
	cvta.to.global.u64 	%rd3, %rd1;
	cvta.to.global.u64 	%rd4, %rd2;
	mul.wide.u32 	%rd5, %r1, 4;
	add.s64 	%rd6, %rd3, %rd5;
	ld.global.nc.f32 	%f3, [%rd6];
	max.f32 	%f4, %f3, %f1;
	min.f32 	%f5, %f4, %f2;
	add.s64 	%rd7, %rd4, %rd5;
	st.global.f32 	[%rd7], %f5;
$L__BB11_2:
	ret;

}


// ===== COMPILED SASS (sm_100) =====

	.target	sm_100

	.elftype	@"ET_EXEC"


//--------------------- .note.nv.tkinfo           --------------------------
	.section	.note.nv.tkinfo,"",@"SHT_NOTE"
	.sectionflags	@"SHF_NOTE_NV_TKINFO"
	.tkinfo
        /*0018*/ 	.word	0x00000002
        /*0030*/ 	.string	""
        /*0030*/ 	.string	"ptxas"
        /*0030*/ 	.string	"Cuda compilation tools, release 13.0, V13.0.88"
        /*0030*/ 	.string	"Build cuda_13.0.r13.0/compiler.36424714_0"
        /*0030*/ 	.string	"-arch sm_100 -m 64 "



//--------------------- .note.nv.cuinfo           --------------------------
	.section	.note.nv.cuinfo,"",@"SHT_NOTE"
	.sectionflags	@"SHF_NOTE_NV_CUINFO"
        /*0018*/ 	.short	0x0002
        /*001a*/ 	.short	0x0064
        /*001c*/ 	.short	0x0082
	.zero		2


//--------------------- .nv.info                  --------------------------
	.section	.nv.info,"",@"SHT_CUDA_INFO"
	.align	4


	//----- nvinfo : EIATTR_REGCOUNT
	.align		4
        /*0000*/ 	.byte	0x04, 0x2f
        /*0002*/ 	.short	(.L_1 - .L_0)
	.align		4
.L_0:
        /*0004*/ 	.word	index@(add_f32)
        /*0008*/ 	.word	0x0000000c


	//----- nvinfo : EIATTR_FRAME_SIZE
	.align		4
.L_1:
        /*000c*/ 	.byte	0x04, 0x11
        /*000e*/ 	.short	(.L_3 - .L_2)
	.align		4
.L_2:
        /*0010*/ 	.word	index@(add_f32)
        /*0014*/ 	.word	0x00000000


	//----- nvinfo : EIATTR_REGCOUNT
	.align		4
.L_3:
        /*0018*/ 	.byte	0x04, 0x2f
        /*001a*/ 	.short	(.L_5 - .L_4)
	.align		4
.L_4:
        /*001c*/ 	.word	index@(sub_f32)
        /*0020*/ 	.word	0x0000000c


	//----- nvinfo : EIATTR_FRAME_SIZE
	.align		4
.L_5:
        /*0024*/ 	.byte	0x04, 0x11
        /*0026*/ 	.short	(.L_7 - .L_6)
	.align		4
.L_6:
        /*0028*/ 	.word	index@(sub_f32)
        /*002c*/ 	.word	0x00000000


	//----- nvinfo : EIATTR_REGCOUNT
	.align		4
.L_7:
        /*0030*/ 	.byte	0x04, 0x2f
        /*0032*/ 	.short	(.L_9 - .L_8)
	.align		4
.L_8:
        /*0034*/ 	.word	index@(mul_f32)
        /*0038*/ 	.word	0x0000000c


	//----- nvinfo : EIATTR_FRAME_SIZE
	.align		4
.L_9:
        /*003c*/ 	.byte	0x04, 0x11
        /*003e*/ 	.short	(.L_11 - .L_10)
	.align		4
.L_10:
        /*0040*/ 	.word	index@(mul_f32)
        /*0044*/ 	.word	0x00000000


	//----- nvinfo : EIATTR_REGCOUNT
	.align		4
.L_11:
        /*0048*/ 	.byte	0x04, 0x2f
        /*004a*/ 	.short	(.L_13 - .L_12)
	.align		4
.L_12:
        /*004c*/ 	.word	index@(div_f32)
        /*0050*/ 	.word	0x00000010


	//----- nvinfo : EIATTR_FRAME_SIZE
	.align		4
.L_13:
        /*0054*/ 	.byte	0x04, 0x11
        /*0056*/ 	.short	(.L_15 - .L_14)
	.align		4
.L_14:
        /*0058*/ 	.word	index@($__internal_1_$__cuda_sm3x_div_rn_noftz_f32_slowpath)
        /*005c*/ 	.word	0x00000000


	//----- nvinfo : EIATTR_FRAME_SIZE
	.align		4
.L_15:
        /*0060*/ 	.byte	0x04, 0x11
        /*0062*/ 	.short	(.L_17 - .L_16)
	.align		4
.L_16:
        /*0064*/ 	.word	index@(div_f32)
        /*0068*/ 	.word	0x00000000


	//----- nvinfo : EIATTR_REGCOUNT
	.align		4
.L_17:
        /*006c*/ 	.byte	0x04, 0x2f
        /*006e*/ 	.short	(.L_19 - .L_18)
	.align		4
.L_18:
        /*0070*/ 	.word	index@(scale_f32)
        /*0074*/ 	.word	0x00000008


	//----- nvinfo : EIATTR_FRAME_SIZE
	.align		4
.L_19:
        /*0078*/ 	.byte	0x04, 0x11
        /*007a*/ 	.short	(.L_21 - .L_20)
	.align		4
.L_20:
        /*007c*/ 	.word	index@(scale_f32)
        /*0080*/ 	.word	0x00000000


	//----- nvinfo : EIATTR_REGCOUNT
	.align		4
.L_21:
        /*0084*/ 	.byte	0x04, 0x2f
        /*0086*/ 	.short	(.L_23 - .L_22)
	.align		4
.L_22:
        /*0088*/ 	.word	index@(add_scalar_f32)
        /*008c*/ 	.word	0x00000008


	//----- nvinfo : EIATTR_FRAME_SIZE
	.align		4
.L_23:
        /*0090*/ 	.byte	0x04, 0x11
        /*0092*/ 	.short	(.L_25 - .L_24)
	.align		4
.L_24:
        /*0094*/ 	.word	index@(add_scalar_f32)
        /*0098*/ 	.word	0x00000000


	//----- nvinfo : EIATTR_REGCOUNT
	.align		4
.L_25:
        /*009c*/ 	.byte	0x04, 0x2f
        /*009e*/ 	.short	(.L_27 - .L_26)
	.align		4
.L_26:
        /*00a0*/ 	.word	index@(neg_f32)
        /*00a4*/ 	.word	0x0000000a


	//----- nvinfo : EIATTR_FRAME_SIZE
	.align		4
.L_27:
        /*00a8*/ 	.byte	0x04, 0x11
        /*00aa*/ 	.short	(.L_29 - .L_28)
	.align		4
.L_28:
        /*00ac*/ 	.word	index@(neg_f32)
        /*00b0*/ 	.word	0x00000000


	//----- nvinfo : EIATTR_REGCOUNT
	.align		4
.L_29:
        /*00b4*/ 	.byte	0x04, 0x2f
        /*00b6*/ 	.short	(.L_31 - .L_30)
	.align		4
.L_30:
        /*00b8*/ 	.word	index@(abs_f32)
        /*00bc*/ 	.word	0x0000000a


	//----- nvinfo : EIATTR_FRAME_SIZE
	.align		4
.L_31:
        /*00c0*/ 	.byte	0x04, 0x11
        /*00c2*/ 	.short	(.L_33 - .L_32)
	.align		4
.L_32:
        /*00c4*/ 	.word	index@(abs_f32)
        /*00c8*/ 	.word	0x00000000


	//----- nvinfo : EIATTR_REGCOUNT
	.align		4
.L_33:
        /*00cc*/ 	.byte	0x04, 0x2f
        /*00ce*/ 	.short	(.L_35 - .L_34)
	.align		4
.L_34:
        /*00d0*/ 	.word	index@(sqrt_f32)
        /*00d4*/ 	.word	0x0000000c


	//----- nvinfo : EIATTR_FRAME_SIZE
	.align		4
.L_35:
        /*00d8*/ 	.byte	0x04, 0x11
        /*00da*/ 	.short	(.L_37 - .L_36)
	.align		4
.L_36:
        /*00dc*/ 	.word	index@($__internal_0_$__cuda_sm20_sqrt_rn_f32_slowpath)
        /*00e0*/ 	.word	0x00000000


	//----- nvinfo : EIATTR_FRAME_SIZE
	.align		4
.L_37:
        /*00e4*/ 	.byte	0x04, 0x11
        /*00e6*/ 	.short	(.L_39 - .L_38)
	.align		4
.L_38:
        /*00e8*/ 	.word	index@(sqrt_f32)
        /*00ec*/ 	.word	0x00000000


	//----- nvinfo : EIATTR_REGCOUNT
	.align		4
.L_39:
        /*00f0*/ 	.byte	0x04, 0x2f
        /*00f2*/ 	.short	(.L_41 - .L_40)
	.align		4
.L_40:
        /*00f4*/ 	.word	index@(pow_f32)
        /*00f8*/ 	.word	0x0000000e


	//----- nvinfo : EIATTR_FRAME_SIZE
	.align		4
.L_41:
        /*00fc*/ 	.byte	0x04, 0x11
        /*00fe*/ 	.short	(.L_43 - .L_42)
	.align		4
.L_42:
        /*0100*/ 	.word	index@(pow_f32)
        /*0104*/ 	.word	0x00000000


	//----- nvinfo : EIATTR_REGCOUNT
	.align		4
.L_43:
        /*0108*/ 	.byte	0x04, 0x2f
        /*010a*/ 	.short	(.L_45 - .L_44)
	.align		4
.L_44:
        /*010c*/ 	.word	index@(pow_scalar_f32)
        /*0110*/ 	.word	0x0000000f


	//----- nvinfo : EIATTR_FRAME_SIZE
	.align		4
.L_45:
        /*0114*/ 	.byte	0x04, 0x11
        /*0116*/ 	.short	(.L_47 - .L_46)
	.align		4
.L_46:
        /*0118*/ 	.word	index@(pow_scalar_f32)
        /*011c*/ 	.word	0x00000000


	//----- nvinfo : EIATTR_REGCOUNT
	.align		4
.L_47:
        /*0120*/ 	.byte	0x04, 0x2f
        /*0122*/ 	.short	(.L_49 - .L_48)
	.align		4
.L_48:
        /*0124*/ 	.word	index@(clamp_f32)
        /*0128*/ 	.word	0x0000000a


	//----- nvinfo : EIATTR_FRAME_SIZE
	.align		4
.L_49:
        /*012c*/ 	.byte	0x04, 0x11
        /*012e*/ 	.short	(.L_51 - .L_50)
	.align		4
.L_50:
        /*0130*/ 	.word	index@(clamp_f32)
        /*0134*/ 	.word	0x00000000


	//----- nvinfo : EIATTR_MIN_STACK_SIZE
	.align		4
.L_51:
        /*0138*/ 	.byte	0x04, 0x12
        /*013a*/ 	.short	(.L_53 - .L_52)
	.align		4
.L_52:
        /*013c*/ 	.word	index@(clamp_f32)
        /*0140*/ 	.word	0x00000000


	//----- nvinfo : EIATTR_MIN_STACK_SIZE
	.align		4
.L_53:
        /*0144*/ 	.byte	0x04, 0x12
        /*0146*/ 	.short	(.L_55 - .L_54)
	.align		4
.L_54:
        /*0148*/ 	.word	index@(pow_scalar_f32)
        /*014c*/ 	.word	0x00000000


	//----- nvinfo : EIATTR_MIN_STACK_SIZE
	.align		4
.L_55:
        /*0150*/ 	.byte	0x04, 0x12
        /*0152*/ 	.short	(.L_57 - .L_56)
	.align		4
.L_56:
        /*0154*/ 	.word	index@(pow_f32)
        /*0158*/ 	.word	0x00000000


	//----- nvinfo : EIATTR_MIN_STACK_SIZE
	.align		4
.L_57:
        /*015c*/ 	.byte	0x04, 0x12
        /*015e*/ 	.short	(.L_59 - .L_58)
	.align		4
.L_58:
        /*0160*/ 	.word	index@(sqrt_f32)
        /*0164*/ 	.word	0x00000000


	//----- nvinfo : EIATTR_MIN_STACK_SIZE
	.align		4
.L_59:
        /*0168*/ 	.byte	0x04, 0x12
        /*016a*/ 	.short	(.L_61 - .L_60)
	.align		4
.L_60:
        /*016c*/ 	.word	index@(abs_f32)
        /*0170*/ 	.word	0x00000000


	//----- nvinfo : EIATTR_MIN_STACK_SIZE
	.align		4
.L_61:
        /*0174*/ 	.byte	0x04, 0x12
        /*0176*/ 	.short	(.L_63 - .L_62)
	.align		4
.L_62:
        /*0178*/ 	.word	index@(neg_f32)
        /*017c*/ 	.word	0x00000000


	//----- nvinfo : EIATTR_MIN_STACK_SIZE
	.align		4
.L_63:
        /*0180*/ 	.byte	0x04, 0x12
        /*0182*/ 	.short	(.L_65 - .L_64)
	.align		4
.L_64:
        /*0184*/ 	.word	index@(add_scalar_f32)
        /*0188*/ 	.word	0x00000000


	//----- nvinfo : EIATTR_MIN_STACK_SIZE
	.align		4
.L_65:
        /*018c*/ 	.byte	0x04, 0x12
        /*018e*/ 	.short	(.L_67 - .L_66)
	.align		4
.L_66:
        /*0190*/ 	.word	index@(scale_f32)
        /*0194*/ 	.word	0x00000000


	//----- nvinfo : EIATTR_MIN_STACK_SIZE
	.align		4
.L_67:
        /*0198*/ 	.byte	0x04, 0x12
        /*019a*/ 	.short	(.L_69 - .L_68)
	.align		4
.L_68:
        /*019c*/ 	.word	index@(div_f32)
        /*01a0*/ 	.word	0x00000000


	//----- nvinfo : EIATTR_MIN_STACK_SIZE
	.align		4
.L_69:
        /*01a4*/ 	.byte	0x04, 0x12
        /*01a6*/ 	.short	(.L_71 - .L_70)
	.align		4
.L_70:
        /*01a8*/ 	.word	index@(mul_f32)
        /*01ac*/ 	.word	0x00000000


	//----- nvinfo : EIATTR_MIN_STACK_SIZE
	.align		4
.L_71:
        /*01b0*/ 	.byte	0x04, 0x12
        /*01b2*/ 	.short	(.L_73 - .L_72)
	.align		4
.L_72:
        /*01b4*/ 	.word	index@(sub_f32)
        /*01b8*/ 	.word	0x00000000


	//----- nvinfo : EIATTR_MIN_STACK_SIZE
	.align		4
.L_73:
        /*01bc*/ 	.byte	0x04, 0x12
        /*01be*/ 	.short	(.L_75 - .L_74)
	.align		4
.L_74:
        /*01c0*/ 	.word	index@(add_f32)
        /*01c4*/ 	.word	0x00000000
.L_75:


//--------------------- .nv.compat                --------------------------
	.section	.nv.compat,"",@"SHT_CUDA_COMPAT_INFO"
	.align	4
        /*0000*/ 	.byte	0x02, 0x09, 0x00, 0x00, 0x02, 0x02, 0x01, 0x00, 0x02, 0x05, 0x05, 0x00, 0x03, 0x07, 0x01, 0x01
        /*0010*/ 	.byte	0x02, 0x03, 0x00, 0x00, 0x02, 0x06, 0x01, 0x00, 0x04, 0x0b, 0x08, 0x00, 0x01, 0x00, 0x00, 0x00
        /*0020*/ 	.byte	0x00, 0x00, 0x00, 0x00


//--------------------- .nv.info.clamp_f32        --------------------------
	.section	.nv.info.clamp_f32,"",@"SHT_CUDA_INFO"
	.sectionflags	@""
	.align	4


	//----- nvinfo : EIATTR_CUDA_API_VERSION
	.align		4
        /*0000*/ 	.byte	0x04, 0x37
        /*0002*/ 	.short	(.L_77 - .L_76)
.L_76:
        /*0004*/ 	.word	0x00000082


	//----- nvinfo : EIATTR_KPARAM_INFO
	.align		4
.L_77:
        /*0008*/ 	.byte	0x04, 0x17
        /*000a*/ 	.short	(.L_79 - .L_78)
.L_78:
        /*000c*/ 	.word	0x00000000
        /*0010*/ 	.short	0x0004
        /*0012*/ 	.short	0x0018
        /*0014*/ 	.byte	0x00, 0xf0, 0x11, 0x00


	//----- nvinfo : EIATTR_KPARAM_INFO
	.align		4
.L_79:
        /*0018*/ 	.byte	0x04, 0x17
        /*001a*/ 	.short	(.L_81 - .L_80)
.L_80:
        /*001c*/ 	.word	0x00000000
        /*0020*/ 	.short	0x0003
        /*0022*/ 	.short	0x0014
        /*0024*/ 	.byte	0x00, 0xf0, 0x11, 0x00


	//----- nvinfo : EIATTR_KPARAM_INFO
	.align		4
.L_81:
        /*0028*/ 	.byte	0x04, 0x17
        /*002a*/ 	.short	(.L_83 - .L_82)
.L_82:
        /*002c*/ 	.word	0x00000000
        /*0030*/ 	.short	0x0002
        /*0032*/ 	.short	0x0010
        /*0034*/ 	.byte	0x00, 0xf0, 0x11, 0x00


	//----- nvinfo : EIATTR_KPARAM_INFO
	.align		4
.L_83:
        /*0038*/ 	.byte	0x04, 0x17
        /*003a*/ 	.short	(.L_85 - .L_84)
.L_84:
        /*003c*/ 	.word	0x00000000
        /*0040*/ 	.short	0x0001
        /*0042*/ 	.short	0x0008
        /*0044*/ 	.byte	0x00, 0xf5, 0x21, 0x00


	//----- nvinfo : EIATTR_KPARAM_INFO
	.align		4
.L_85:
        /*0048*/ 	.byte	0x04, 0x17
        /*004a*/ 	.short	(.L_87 - .L_86)
.L_86:
        /*004c*/ 	.word	0x00000000
        /*0050*/ 	.short	0x0000
        /*0052*/ 	.short	0x0000
        /*0054*/ 	.byte	0x00, 0xf5, 0x21, 0x00


	//----- nvinfo : EIATTR_SPARSE_MMA_MASK
	.align		4
.L_87:
        /*0058*/ 	.byte	0x03, 0x50
        /*005a*/ 	.short	0x0000


	//----- nvinfo : EIATTR_MAXREG_COUNT
	.align		4
        /*005c*/ 	.byte	0x03, 0x1b
        /*005e*/ 	.short	0x00ff


	//----- nvinfo : EIATTR_MERCURY_ISA_VERSION
	.align		4
        /*0060*/ 	.byte	0x03, 0x5f
        /*0062*/ 	.short	0x0101


	//----- nvinfo : EIATTR_VRC_CTA_INIT_COUNT
	.align		4
        /*0064*/ 	.byte	0x02, 0x4a
	.zero		1
	.zero		1


	//----- nvinfo : EIATTR_EXIT_INSTR_OFFSETS
	.align		4
        /*0068*/ 	.byte	0x04, 0x1c
        /*006a*/ 	.short	(.L_89 - .L_88)


	//   ....[0]....
.L_88:
        /*006c*/ 	.word	0x00000070


	//   ....[1]....
        /*0070*/ 	.word	0x00000120


	//----- nvinfo : EIATTR_CBANK_PARAM_SIZE
	.align		4
.L_89:
        /*0074*/ 	.byte	0x03, 0x19
        /*0076*/ 	.short	0x001c


	//----- nvinfo : EIATTR_PARAM_CBANK
	.align		4
        /*0078*/ 	.byte	0x04, 0x0a
        /*007a*/ 	.short	(.L_91 - .L_90)
	.align		4
.L_90:
        /*007c*/ 	.word	index@(.nv.constant0.clamp_f32)
        /*0080*/ 	.short	0x0380
        /*0082*/ 	.short	0x001c


	//----- nvinfo : EIATTR_SW_WAR
	.align		4
.L_91:
        /*0084*/ 	.byte	0x04, 0x36
        /*0086*/ 	.short	(.L_93 - .L_92)
.L_92:
        /*0088*/ 	.word	0x00000008
.L_93:


//--------------------- .nv.info.pow_scalar_f32   --------------------------
	.section	.nv.info.pow_scalar_f32,"",@"SHT_CUDA_INFO"
	.sectionflags	@""
	.align	4


	//----- nvinfo : EIATTR_CUDA_API_VERSION
	.align		4
        /*0000*/ 	.byte	0x04, 0x37
        /*0002*/ 	.short	(.L_95 - .L_94)
.L_94:
        /*0004*/ 	.word	0x00000082


	//----- nvinfo : EIATTR_KPARAM_INFO
	.align		4
.L_95:
        /*0008*/ 	.byte	0x04, 0x17
        /*000a*/ 	.short	(.L_97 - .L_96)
.L_96:
        /*000c*/ 	.word	0x00000000
        /*0010*/ 	.short	0x0003
        /*0012*/ 	.short	0x0018
        /*0014*/ 	.byte	0x00, 0xf0, 0x11, 0x00


	//----- nvinfo : EIATTR_KPARAM_INFO
	.align		4
.L_97:
        /*0018*/ 	.byte	0x04, 0x17
        /*001a*/ 	.short	(.L_99 - .L_98)
.L_98:
        /*001c*/ 	.word	0x00000000
        /*0020*/ 	.short	0x0002
        /*0022*/ 	.short	0x0010
        /*0024*/ 	.byte	0x00, 0xf5, 0x21, 0x00


	//----- nvinfo : EIATTR_KPARAM_INFO
	.align		4
.L_99:
        /*0028*/ 	.byte	0x04, 0x17
        /*002a*/ 	.short	(.L_101 - .L_100)
.L_100:
        /*002c*/ 	.word	0x00000000
        /*0030*/ 	.short	0x0001
        /*0032*/ 	.short	0x0008
        /*0034*/ 	.byte	0x00, 0xf0, 0x11, 0x00


	//----- nvinfo : EIATTR_KPARAM_INFO
	.align		4
.L_101:
        /*0038*/ 	.byte	0x04, 0x17
        /*003a*/ 	.short	(.L_103 - .L_102)
.L_102:
        /*003c*/ 	.word	0x00000000
        /*0040*/ 	.short	0x0000
        /*0042*/ 	.short	0x0000
        /*0044*/ 	.byte	0x00, 0xf5, 0x21, 0x00


	//----- nvinfo : EIATTR_SPARSE_MMA_MASK
	.align		4
.L_103:
        /*0048*/ 	.byte	0x03, 0x50
        /*004a*/ 	.short	0x0000


	//----- nvinfo : EIATTR_MAXREG_COUNT
	.align		4
        /*004c*/ 	.byte	0x03, 0x1b
        /*004e*/ 	.short	0x00ff


	//----- nvinfo : EIATTR_MERCURY_ISA_VERSION
	.align		4
        /*0050*/ 	.byte	0x03, 0x5f
        /*0052*/ 	.short	0x0101


	//----- nvinfo : EIATTR_VRC_CTA_INIT_COUNT
	.align		4
        /*0054*/ 	.byte	0x02, 0x4a
	.zero		1
	.zero		1


	//----- nvinfo : EIATTR_EXIT_INSTR_OFFSETS
	.align		4
        /*0058*/ 	.byte	0x04, 0x1c
        /*005a*/ 	.short	(.L_105 - .L_104)


	//   ....[0]....
.L_104:
        /*005c*/ 	.word	0x00000070


	//   ....[1]....
        /*0060*/ 	.word	0x000006b0


	//----- nvinfo : EIATTR_CRS_STACK_SIZE
	.align		4
.L_105:
        /*0064*/ 	.byte	0x04, 0x1e
        /*0066*/ 	.short	(.L_107 - .L_106)
.L_106:
        /*0068*/ 	.word	0x00000000


	//----- nvinfo : EIATTR_CBANK_PARAM_SIZE
	.align		4
.L_107:
        /*006c*/ 	.byte	0x03, 0x19
        /*006e*/ 	.short	0x001c


	//----- nvinfo : EIATTR_PARAM_CBANK
	.align		4
        /*0070*/ 	.byte	0x04, 0x0a
        /*0072*/ 	.short	(.L_109 - .L_108)
	.align		4
.L_108:
        /*0074*/ 	.word	index@(.nv.constant0.pow_scalar_f32)
        /*0078*/ 	.short	0x0380
        /*007a*/ 	.short	0x001c


	//----- nvinfo : EIATTR_SW_WAR
	.align		4
.L_109:
        /*007c*/ 	.byte	0x04, 0x36
        /*007e*/ 	.short	(.L_111 - .L_110)
.L_110:
        /*0080*/ 	.word	0x00000008
.L_111:


//--------------------- .nv.info.pow_f32          --------------------------
	.section	.nv.info.pow_f32,"",@"SHT_CUDA_INFO"
	.sectionflags	@""
	.align	4


	//----- nvinfo : EIATTR_CUDA_API_VERSION
	.align		4
        /*0000*/ 	.byte	0x04, 0x37
        /*0002*/ 	.short	(.L_113 - .L_112)
.L_112:
        /*0004*/ 	.word	0x00000082


	//----- nvinfo : EIATTR_KPARAM_INFO
	.align		4
.L_113:
        /*0008*/ 	.byte	0x04, 0x17
        /*000a*/ 	.short	(.L_115 - .L_114)
.L_114:
        /*000c*/ 	.word	0x00000000
        /*0010*/ 	.short	0x0003
        /*0012*/ 	.short	0x0018
        /*0014*/ 	.byte	0x00, 0xf0, 0x11, 0x00


	//----- nvinfo : EIATTR_KPARAM_INFO
	.align		4
.L_115:
        /*0018*/ 	.byte	0x04, 0x17
        /*001a*/ 	.short	(.L_117 - .L_116)
.L_116:
        /*001c*/ 	.word	0x00000000
        /*0020*/ 	.short	0x0002
        /*0022*/ 	.short	0x0010
        /*0024*/ 	.byte	0x00, 0xf5, 0x21, 0x00


	//----- nvinfo : EIATTR_KPARAM_INFO
	.align		4
.L_117:
        /*0028*/ 	.byte	0x04, 0x17
        /*002a*/ 	.short	(.L_119 - .L_118)
.L_118:
        /*002c*/ 	.word	0x00000000
        /*0030*/ 	.short	0x0001
        /*0032*/ 	.short	0x0008
        /*0034*/ 	.byte	0x00, 0xf5, 0x21, 0x00


	//----- nvinfo : EIATTR_KPARAM_INFO
	.align		4
.L_119:
        /*0038*/ 	.byte	0x04, 0x17
        /*003a*/ 	.short	(.L_121 - .L_120)
.L_120:
        /*003c*/ 	.word	0x00000000
        /*0040*/ 	.short	0x0000
        /*0042*/ 	.short	0x0000
        /*0044*/ 	.byte	0x00, 0xf5, 0x21, 0x00


	//----- nvinfo : EIATTR_SPARSE_MMA_MASK
	.align		4
.L_121:
        /*0048*/ 	.byte	0x03, 0x50
        /*004a*/ 	.short	0x0000


	//----- nvinfo : EIATTR_MAXREG_COUNT
	.align		4
        /*004c*/ 	.byte	0x03, 0x1b
        /*004e*/ 	.short	0x00ff


	//----- nvinfo : EIATTR_MERCURY_ISA_VERSION
	.align		4
        /*0050*/ 	.byte	0x03, 0x5f
        /*0052*/ 	.short	0x0101


	//----- nvinfo : EIATTR_VRC_CTA_INIT_COUNT
	.align		4
        /*0054*/ 	.byte	0x02, 0x4a
	.zero		1
	.zero		1


	//----- nvinfo : EIATTR_EXIT_INSTR_OFFSETS
	.align		4
        /*0058*/ 	.byte	0x04, 0x1c
        /*005a*/ 	.short	(.L_123 - .L_122)


	//   ....[0]....
.L_122:
        /*005c*/ 	.word	0x00000070


	//   ....[1]....
        /*0060*/ 	.word	0x000006d0


	//----- nvinfo : EIATTR_CRS_STACK_SIZE
	.align		4
.L_123:
        /*0064*/ 	.byte	0x04, 0x1e
        /*0066*/ 	.short	(.L_125 - .L_124)
.L_124:
        /*0068*/ 	.word	0x00000000


	//----- nvinfo : EIATTR_CBANK_PARAM_SIZE
	.align		4
.L_125:
        /*006c*/ 	.byte	0x03, 0x19
        /*006e*/ 	.short	0x001c


	//----- nvinfo : EIATTR_PARAM_CBANK
	.align		4
        /*0070*/ 	.byte	0x04, 0x0a
        /*0072*/ 	.short	(.L_127 - .L_126)
	.align		4
.L_126:
        /*0074*/ 	.word	index@(.nv.constant0.pow_f32)
        /*0078*/ 	.short	0x0380
        /*007a*/ 	.short	0x001c


	//----- nvinfo : EIATTR_SW_WAR
	.align		4
.L_127:
        /*007c*/ 	.byte	0x04, 0x36
        /*007e*/ 	.short	(.L_129 - .L_128)
.L_128:
        /*0080*/ 	.word	0x00000008
.L_129:


//--------------------- .nv.info.sqrt_f32         --------------------------
	.section	.nv.info.sqrt_f32,"",@"SHT_CUDA_INFO"
	.sectionflags	@""
	.align	4


	//----- nvinfo : EIATTR_CUDA_API_VERSION
	.align		4
        /*0000*/ 	.byte	0x04, 0x37
        /*0002*/ 	.short	(.L_131 - .L_130)
.L_130:
        /*0004*/ 	.word	0x00000082


	//----- nvinfo : EIATTR_KPARAM_INFO
	.align		4
.L_131:
        /*0008*/ 	.byte	0x04, 0x17
        /*000a*/ 	.short	(.L_133 - .L_132)
.L_132:
        /*000c*/ 	.word	0x00000000
        /*0010*/ 	.short	0x0002
        /*0012*/ 	.short	0x0010
        /*0014*/ 	.byte	0x00, 0xf0, 0x11, 0x00


	//----- nvinfo : EIATTR_KPARAM_INFO
	.align		4
.L_133:
        /*0018*/ 	.byte	0x04, 0x17
        /*001a*/ 	.short	(.L_135 - .L_134)
.L_134:
        /*001c*/ 	.word	0x00000000
        /*0020*/ 	.short	0x0001
        /*0022*/ 	.short	0x0008
        /*0024*/ 	.byte	0x00, 0xf5, 0x21, 0x00


	//----- nvinfo : EIATTR_KPARAM_INFO
	.align		4
.L_135:
        /*0028*/ 	.byte	0x04, 0x17
        /*002a*/ 	.short	(.L_137 - .L_136)
.L_136:
        /*002c*/ 	.word	0x00000000
        /*0030*/ 	.short	0x0000
        /*0032*/ 	.short	0x0000
        /*0034*/ 	.byte	0x00, 0xf5, 0x21, 0x00


	//----- nvinfo : EIATTR_SPARSE_MMA_MASK
	.align		4
.L_137:
        /*0038*/ 	.byte	0x03, 0x50
        /*003a*/ 	.short	0x0000


	//----- nvinfo : EIATTR_MAXREG_COUNT
	.align		4
        /*003c*/ 	.byte	0x03, 0x1b
        /*003e*/ 	.short	0x00ff


	//----- nvinfo : EIATTR_MERCURY_ISA_VERSION
	.align		4
        /*0040*/ 	.byte	0x03, 0x5f
        /*0042*/ 	.short	0x0101


	//----- nvinfo : EIATTR_VRC_CTA_INIT_COUNT
	.align		4
        /*0044*/ 	.byte	0x02, 0x4a
	.zero		1
	.zero		1


	//----- nvinfo : EIATTR_EXIT_INSTR_OFFSETS
	.align		4
        /*0048*/ 	.byte	0x04, 0x1c
        /*004a*/ 	.short	(.L_139 - .L_138)


	//   ....[0]....
.L_138:
        /*004c*/ 	.word	0x00000070


	//   ....[1]....
        /*0050*/ 	.word	0x000001c0


	//----- nvinfo : EIATTR_CRS_STACK_SIZE
	.align		4
.L_139:
        /*0054*/ 	.byte	0x04, 0x1e
        /*0056*/ 	.short	(.L_141 - .L_140)
.L_140:
        /*0058*/ 	.word	0x00000000


	//----- nvinfo : EIATTR_CBANK_PARAM_SIZE
	.align		4
.L_141:
        /*005c*/ 	.byte	0x03, 0x19
        /*005e*/ 	.short	0x0014


	//----- nvinfo : EIATTR_PARAM_CBANK
	.align		4
        /*0060*/ 	.byte	0x04, 0x0a
        /*0062*/ 	.short	(.L_143 - .L_142)
	.align		4
.L_142:
        /*0064*/ 	.word	index@(.nv.constant0.sqrt_f32)
        /*0068*/ 	.short	0x0380
        /*006a*/ 	.short	0x0014


	//----- nvinfo : EIATTR_SW_WAR
	.align		4
.L_143:
        /*006c*/ 	.byte	0x04, 0x36
        /*006e*/ 	.short	(.L_145 - .L_144)
.L_144:
        /*0070*/ 	.word	0x00000008
.L_145:


//--------------------- .nv.info.abs_f32          --------------------------
	.section	.nv.info.abs_f32,"",@"SHT_CUDA_INFO"
	.sectionflags	@""
	.align	4


	//----- nvinfo : EIATTR_CUDA_API_VERSION
	.align		4
        /*0000*/ 	.byte	0x04, 0x37
        /*0002*/ 	.short	(.L_147 - .L_146)
.L_146:
        /*0004*/ 	.word	0x00000082


	//----- nvinfo : EIATTR_KPARAM_INFO
	.align		4
.L_147:
        /*0008*/ 	.byte	0x04, 0x17
        /*000a*/ 	.short	(.L_149 - .L_148)
.L_148:
        /*000c*/ 	.word	0x00000000
        /*0010*/ 	.short	0x0002
        /*0012*/ 	.short	0x0010
        /*0014*/ 	.byte	0x00, 0xf0, 0x11, 0x00


	//----- nvinfo : EIATTR_KPARAM_INFO
	.align		4
.L_149:
        /*0018*/ 	.byte	0x04, 0x17
        /*001a*/ 	.short	(.L_151 - .L_150)
.L_150:
        /*001c*/ 	.word	0x00000000
        /*0020*/ 	.short	0x0001
        /*0022*/ 	.short	0x0008
        /*0024*/ 	.byte	0x00, 0xf5, 0x21, 0x00


	//----- nvinfo : EIATTR_KPARAM_INFO
	.align		4
.L_151:
        /*0028*/ 	.byte	0x04, 0x17
        /*002a*/ 	.short	(.L_153 - .L_152)
.L_152:
        /*002c*/ 	.word	0x00000000
        /*0030*/ 	.short	0x0000
        /*0032*/ 	.short	0x0000
        /*0034*/ 	.byte	0x00, 0xf5, 0x21, 0x00


	//----- nvinfo : EIATTR_SPARSE_MMA_MASK
	.align		4
.L_153:
        /*0038*/ 	.byte	0x03, 0x50
        /*003a*/ 	.short	0x0000


	//----- nvinfo : EIATTR_MAXREG_COUNT
	.align		4
        /*003c*/ 	.byte	0x03, 0x1b
        /*003e*/ 	.short	0x00ff


	//----- nvinfo : EIATTR_MERCURY_ISA_VERSION
	.align		4
        /*0040*/ 	.byte	0x03, 0x5f
        /*0042*/ 	.short	0x0101


	//----- nvinfo : EIATTR_VRC_CTA_INIT_COUNT
	.align		4
        /*0044*/ 	.byte	0x02, 0x4a
	.zero		1
	.zero		1


	//----- nvinfo : EIATTR_EXIT_INSTR_OFFSETS
	.align		4
        /*0048*/ 	.byte	0x04, 0x1c
        /*004a*/ 	.short	(.L_155 - .L_154)


	//   ....[0]....
.L_154:
        /*004c*/ 	.word	0x00000070


	//   ....[1]....
        /*0050*/ 	.word	0x00000100


	//----- nvinfo : EIATTR_CBANK_PARAM_SIZE
	.align		4
.L_155:
        /*0054*/ 	.byte	0x03, 0x19
        /*0056*/ 	.short	0x0014


	//----- nvinfo : EIATTR_PARAM_CBANK
	.align		4
        /*0058*/ 	.byte	0x04, 0x0a
        /*005a*/ 	.short	(.L_157 - .L_156)
	.align		4
.L_156:
        /*005c*/ 	.word	index@(.nv.constant0.abs_f32)
        /*0060*/ 	.short	0x0380
        /*0062*/ 	.short	0x0014


	//----- nvinfo : EIATTR_SW_WAR
	.align		4
.L_157:
        /*0064*/ 	.byte	0x04, 0x36
        /*0066*/ 	.short	(.L_159 - .L_158)
.L_158:
        /*0068*/ 	.word	0x00000008
.L_159:


//--------------------- .nv.info.neg_f32          --------------------------
	.section	.nv.info.neg_f32,"",@"SHT_CUDA_INFO"
	.sectionflags	@""
	.align	4


	//----- nvinfo : EIATTR_CUDA_API_VERSION
	.align		4
        /*0000*/ 	.byte	0x04, 0x37
        /*0002*/ 	.short	(.L_161 - .L_160)
.L_160:
        /*0004*/ 	.word	0x00000082


	//----- nvinfo : EIATTR_KPARAM_INFO
	.align		4
.L_161:
        /*0008*/ 	.byte	0x04, 0x17
        /*000a*/ 	.short	(.L_163 - .L_162)
.L_162:
        /*000c*/ 	.word	0x00000000
        /*0010*/ 	.short	0x0002
        /*0012*/ 	.short	0x0010
        /*0014*/ 	.byte	0x00, 0xf0, 0x11, 0x00


	//----- nvinfo : EIATTR_KPARAM_INFO
	.align		4
.L_163:
        /*0018*/ 	.byte	0x04, 0x17
        /*001a*/ 	.short	(.L_165 - .L_164)
.L_164:
        /*001c*/ 	.word	0x00000000
        /*0020*/ 	.short	0x0001
        /*0022*/ 	.short	0x0008
        /*0024*/ 	.byte	0x00, 0xf5, 0x21, 0x00


	//----- nvinfo : EIATTR_KPARAM_INFO
	.align		4
.L_165:
        /*0028*/ 	.byte	0x04, 0x17
        /*002a*/ 	.short	(.L_167 - .L_166)
.L_166:
        /*002c*/ 	.word	0x00000000
        /*0030*/ 	.short	0x0000
        /*0032*/ 	.short	0x0000
        /*0034*/ 	.byte	0x00, 0xf5, 0x21, 0x00


	//----- nvinfo : EIATTR_SPARSE_MMA_MASK
	.align		4
.L_167:
        /*0038*/ 	.byte	0x03, 0x50
        /*003a*/ 	.short	0x0000


	//----- nvinfo : EIATTR_MAXREG_COUNT
	.align		4
        /*003c*/ 	.byte	0x03, 0x1b
        /*003e*/ 	.short	0x00ff


	//----- nvinfo : EIATTR_MERCURY_ISA_VERSION
	.align		4
        /*0040*/ 	.byte	0x03, 0x5f
        /*0042*/ 	.short	0x0101


	//----- nvinfo : EIATTR_VRC_CTA_INIT_COUNT
	.align		4
        /*0044*/ 	.byte	0x02, 0x4a
	.zero		1
	.zero		1


	//----- nvinfo : EIATTR_EXIT_INSTR_OFFSETS
	.align		4
        /*0048*/ 	.byte	0x04, 0x1c
        /*004a*/ 	.short	(.L_169 - .L_168)


	//   ....[0]....
.L_168:
        /*004c*/ 	.word	0x00000070


	//   ....[1]....
        /*0050*/ 	.word	0x00000100


	//----- nvinfo : EIATTR_CBANK_PARAM_SIZE
	.align		4
.L_169:
        /*0054*/ 	.byte	0x03, 0x19
        /*0056*/ 	.short	0x0014


	//----- nvinfo : EIATTR_PARAM_CBANK
	.align		4
        /*0058*/ 	.byte	0x04, 0x0a
        /*005a*/ 	.short	(.L_171 - .L_170)
	.align		4
.L_170:
        /*005c*/ 	.word	index@(.nv.constant0.neg_f32)
        /*0060*/ 	.short	0x0380
        /*0062*/ 	.short	0x0014


	//----- nvinfo : EIATTR_SW_WAR
	.align		4
.L_171:
        /*0064*/ 	.byte	0x04, 0x36
        /*0066*/ 	.short	(.L_173 - .L_172)
.L_172:
        /*0068*/ 	.word	0x00000008
.L_173:


//--------------------- .nv.info.add_scalar_f32   --------------------------
	.section	.nv.info.add_scalar_f32,"",@"SHT_CUDA_INFO"
	.sectionflags	@""
	.align	4


	//----- nvinfo : EIATTR_CUDA_API_VERSION
	.align		4
        /*0000*/ 	.byte	0x04, 0x37
        /*0002*/ 	.short	(.L_175 - .L_174)
.L_174:
        /*0004*/ 	.word	0x00000082


	//----- nvinfo : EIATTR_KPARAM_INFO
	.align		4
.L_175:
        /*0008*/ 	.byte	0x04, 0x17
        /*000a*/ 	.short	(.L_177 - .L_176)
.L_176:
        /*000c*/ 	.word	0x00000000
        /*0010*/ 	.short	0x0002
        /*0012*/ 	.short	0x000c
        /*0014*/ 	.byte	0x00, 0xf0, 0x11, 0x00


	//----- nvinfo : EIATTR_KPARAM_INFO
	.align		4
.L_177:
        /*0018*/ 	.byte	0x04, 0x17
        /*001a*/ 	.short	(.L_179 - .L_178)
.L_178:
        /*001c*/ 	.word	0x00000000
        /*0020*/ 	.short	0x0001
        /*0022*/ 	.short	0x0008
        /*0024*/ 	.byte	0x00, 0xf0, 0x11, 0x00


	//----- nvinfo : EIATTR_KPARAM_INFO
	.align		4
.L_179:
        /*0028*/ 	.byte	0x04, 0x17
        /*002a*/ 	.short	(.L_181 - .L_180)
.L_180:
        /*002c*/ 	.word	0x00000000
        /*0030*/ 	.short	0x0000
        /*0032*/ 	.short	0x0000
        /*0034*/ 	.byte	0x00, 0xf5, 0x21, 0x00


	//----- nvinfo : EIATTR_SPARSE_MMA_MASK
	.align		4
.L_181:
        /*0038*/ 	.byte	0x03, 0x50
        /*003a*/ 	.short	0x0000


	//----- nvinfo : EIATTR_MAXREG_COUNT
	.align		4
        /*003c*/ 	.byte	0x03, 0x1b
        /*003e*/ 	.short	0x00ff


	//----- nvinfo : EIATTR_MERCURY_ISA_VERSION
	.align		4
        /*0040*/ 	.byte	0x03, 0x5f
        /*0042*/ 	.short	0x0101


	//----- nvinfo : EIATTR_VRC_CTA_INIT_COUNT
	.align		4
        /*0044*/ 	.byte	0x02, 0x4a
	.zero		1
	.zero		1


	//----- nvinfo : EIATTR_EXIT_INSTR_OFFSETS
	.align		4
        /*0048*/ 	.byte	0x04, 0x1c
        /*004a*/ 	.short	(.L_183 - .L_182)


	//   ....[0]....
.L_182:
        /*004c*/ 	.word	0x00000070


	//   ....[1]....
        /*0050*/ 	.word	0x000000f0


	//----- nvinfo : EIATTR_CBANK_PARAM_SIZE
	.align		4
.L_183:
        /*0054*/ 	.byte	0x03, 0x19
        /*0056*/ 	.short	0x0010


	//----- nvinfo : EIATTR_PARAM_CBANK
	.align		4
        /*0058*/ 	.byte	0x04, 0x0a
        /*005a*/ 	.short	(.L_185 - .L_184)
	.align		4
.L_184:
        /*005c*/ 	.word	index@(.nv.constant0.add_scalar_f32)
        /*0060*/ 	.short	0x0380
        /*0062*/ 	.short	0x0010


	//----- nvinfo : EIATTR_SW_WAR
	.align		4
.L_185:
        /*0064*/ 	.byte	0x04, 0x36
        /*0066*/ 	.short	(.L_187 - .L_186)
.L_186:
        /*0068*/ 	.word	0x00000008
.L_187:


//--------------------- .nv.info.scale_f32        --------------------------
	.section	.nv.info.scale_f32,"",@"SHT_CUDA_INFO"
	.sectionflags	@""
	.align	4


	//----- nvinfo : EIATTR_CUDA_API_VERSION
	.align		4
        /*0000*/ 	.byte	0x04, 0x37
        /*0002*/ 	.short	(.L_189 - .L_188)
.L_188:
        /*0004*/ 	.word	0x00000082


	//----- nvinfo : EIATTR_KPARAM_INFO
	.align		4
.L_189:
        /*0008*/ 	.byte	0x04, 0x17
        /*000a*/ 	.short	(.L_191 - .L_190)
.L_190:
        /*000c*/ 	.word	0x00000000
        /*0010*/ 	.short	0x0002
        /*0012*/ 	.short	0x000c
        /*0014*/ 	.byte	0x00, 0xf0, 0x11, 0x00


	//----- nvinfo : EIATTR_KPARAM_INFO
	.align		4
.L_191:
        /*0018*/ 	.byte	0x04, 0x17
        /*001a*/ 	.short	(.L_193 - .L_192)
.L_192:
        /*001c*/ 	.word	0x00000000
        /*0020*/ 	.short	0x0001
        /*0022*/ 	.short	0x0008
        /*0024*/ 	.byte	0x00, 0xf0, 0x11, 0x00


	//----- nvinfo : EIATTR_KPARAM_INFO
	.align		4
.L_193:
        /*0028*/ 	.byte	0x04, 0x17
        /*002a*/ 	.short	(.L_195 - .L_194)
.L_194:
        /*002c*/ 	.word	0x00000000
        /*0030*/ 	.short	0x0000
        /*0032*/ 	.short	0x0000
        /*0034*/ 	.byte	0x00, 0xf5, 0x21, 0x00


	//----- nvinfo : EIATTR_SPARSE_MMA_MASK
	.align		4
.L_195:
        /*0038*/ 	.byte	0x03, 0x50
        /*003a*/ 	.short	0x0000


	//----- nvinfo : EIATTR_MAXREG_COUNT
	.align		4
        /*003c*/ 	.byte	0x03, 0x1b
        /*003e*/ 	.short	0x00ff


	//----- nvinfo : EIATTR_MERCURY_ISA_VERSION
	.align		4
        /*0040*/ 	.byte	0x03, 0x5f
        /*0042*/ 	.short	0x0101


	//----- nvinfo : EIATTR_VRC_CTA_INIT_COUNT
	.align		4
        /*0044*/ 	.byte	0x02, 0x4a
	.zero		1
	.zero		1


	//----- nvinfo : EIATTR_EXIT_INSTR_OFFSETS
	.align		4
        /*0048*/ 	.byte	0x04, 0x1c
        /*004a*/ 	.short	(.L_197 - .L_196)


	//   ....[0]....
.L_196:
        /*004c*/ 	.word	0x00000070


	//   ....[1]....
        /*0050*/ 	.word	0x000000f0


	//----- nvinfo : EIATTR_CBANK_PARAM_SIZE
	.align		4
.L_197:
        /*0054*/ 	.byte	0x03, 0x19
        /*0056*/ 	.short	0x0010


	//----- nvinfo : EIATTR_PARAM_CBANK
	.align		4
        /*0058*/ 	.byte	0x04, 0x0a
        /*005a*/ 	.short	(.L_199 - .L_198)
	.align		4
.L_198:
        /*005c*/ 	.word	index@(.nv.constant0.scale_f32)
        /*0060*/ 	.short	0x0380
        /*0062*/ 	.short	0x0010


	//----- nvinfo : EIATTR_SW_WAR
	.align		4
.L_199:
        /*0064*/ 	.byte	0x04, 0x36
        /*0066*/ 	.short	(.L_201 - .L_200)
.L_200:
        /*0068*/ 	.word	0x00000008
.L_201:


//--------------------- .nv.info.div_f32          --------------------------
	.section	.nv.info.div_f32,"",@"SHT_CUDA_INFO"
	.sectionflags	@""
	.align	4


	//----- nvinfo : EIATTR_CUDA_API_VERSION
	.align		4
        /*0000*/ 	.byte	0x04, 0x37
        /*0002*/ 	.short	(.L_203 - .L_202)
.L_202:
        /*0004*/ 	.word	0x00000082


	//----- nvinfo : EIATTR_KPARAM_INFO
	.align		4
.L_203:
        /*0008*/ 	.byte	0x04, 0x17
        /*000a*/ 	.short	(.L_205 - .L_204)
.L_204:
        /*000c*/ 	.word	0x00000000
        /*0010*/ 	.short	0x0003
        /*0012*/ 	.short	0x0018
        /*0014*/ 	.byte	0x00, 0xf0, 0x11, 0x00


	//----- nvinfo : EIATTR_KPARAM_INFO
	.align		4
.L_205:
        /*0018*/ 	.byte	0x04, 0x17
        /*001a*/ 	.short	(.L_207 - .L_206)
.L_206:
        /*001c*/ 	.word	0x00000000
        /*0020*/ 	.short	0x0002
        /*0022*/ 	.short	0x0010
        /*0024*/ 	.byte	0x00, 0xf5, 0x21, 0x00


	//----- nvinfo : EIATTR_KPARAM_INFO
	.align		4
.L_207:
        /*0028*/ 	.byte	0x04, 0x17
        /*002a*/ 	.short	(.L_209 - .L_208)
.L_208:
        /*002c*/ 	.word	0x00000000
        /*0030*/ 	.short	0x0001
        /*0032*/ 	.short	0x0008
        /*0034*/ 	.byte	0x00, 0xf5, 0x21, 0x00


	//----- nvinfo : EIATTR_KPARAM_INFO
	.align		4
.L_209:
        /*0038*/ 	.byte	0x04, 0x17
        /*003a*/ 	.short	(.L_211 - .L_210)
.L_210:
        /*003c*/ 	.word	0x00000000
        /*0040*/ 	.short	0x0000
        /*0042*/ 	.short	0x0000
        /*0044*/ 	.byte	0x00, 0xf5, 0x21, 0x00


	//----- nvinfo : EIATTR_SPARSE_MMA_MASK
	.align		4
.L_211:
        /*0048*/ 	.byte	0x03, 0x50
        /*004a*/ 	.short	0x0000


	//----- nvinfo : EIATTR_MAXREG_COUNT
	.align		4
        /*004c*/ 	.byte	0x03, 0x1b
        /*004e*/ 	.short	0x00ff


	//----- nvinfo : EIATTR_MERCURY_ISA_VERSION
	.align		4
        /*0050*/ 	.byte	0x03, 0x5f
        /*0052*/ 	.short	0x0101


	//----- nvinfo : EIATTR_VRC_CTA_INIT_COUNT
	.align		4
        /*0054*/ 	.byte	0x02, 0x4a
	.zero		1
	.zero		1


	//----- nvinfo : EIATTR_EXIT_INSTR_OFFSETS
	.align		4
        /*0058*/ 	.byte	0x04, 0x1c
        /*005a*/ 	.short	(.L_213 - .L_212)


	//   ....[0]....
.L_212:
        /*005c*/ 	.word	0x00000070


	//   ....[1]....
        /*0060*/ 	.word	0x000001f0


	//----- nvinfo : EIATTR_CRS_STACK_SIZE
	.align		4
.L_213:
        /*0064*/ 	.byte	0x04, 0x1e
        /*0066*/ 	.short	(.L_215 - .L_214)
.L_214:
        /*0068*/ 	.word	0x00000000


	//----- nvinfo : EIATTR_CBANK_PARAM_SIZE
	.align		4
.L_215:
        /*006c*/ 	.byte	0x03, 0x19
        /*006e*/ 	.short	0x001c


	//----- nvinfo : EIATTR_PARAM_CBANK
	.align		4
        /*0070*/ 	.byte	0x04, 0x0a
        /*0072*/ 	.short	(.L_217 - .L_216)
	.align		4
.L_216:
        /*0074*/ 	.word	index@(.nv.constant0.div_f32)
        /*0078*/ 	.short	0x0380
        /*007a*/ 	.short	0x001c


	//----- nvinfo : EIATTR_SW_WAR
	.align		4
.L_217:
        /*007c*/ 	.byte	0x04, 0x36
        /*007e*/ 	.short	(.L_219 - .L_218)
.L_218:
        /*0080*/ 	.word	0x00000008
.L_219:


//--------------------- .nv.info.mul_f32          --------------------------
	.section	.nv.info.mul_f32,"",@"SHT_CUDA_INFO"
	.sectionflags	@""
	.align	4


	//----- nvinfo : EIATTR_CUDA_API_VERSION
	.align		4
        /*0000*/ 	.byte	0x04, 0x37
        /*0002*/ 	.short	(.L_221 - .L_220)
.L_220:
        /*0004*/ 	.word	0x00000082


	//----- nvinfo : EIATTR_KPARAM_INFO
	.align		4
.L_221:
        /*0008*/ 	.byte	0x04, 0x17
        /*000a*/ 	.short	(.L_223 - .L_222)
.L_222:
        /*000c*/ 	.word	0x00000000
        /*0010*/ 	.short	0x0003
        /*0012*/ 	.short	0x0018
        /*0014*/ 	.byte	0x00, 0xf0, 0x11, 0x00


	//----- nvinfo : EIATTR_KPARAM_INFO
	.align		4
.L_223:
        /*0018*/ 	.byte	0x04, 0x17
        /*001a*/ 	.short	(.L_225 - .L_224)
.L_224:
        /*001c*/ 	.word	0x00000000
        /*0020*/ 	.short	0x0002
        /*0022*/ 	.short	0x0010
        /*0024*/ 	.byte	0x00, 0xf5, 0x21, 0x00


	//----- nvinfo : EIATTR_KPARAM_INFO
	.align		4
.L_225:
        /*0028*/ 	.byte	0x04, 0x17
        /*002a*/ 	.short	(.L_227 - .L_226)
.L_226:
        /*002c*/ 	.word	0x00000000
        /*0030*/ 	.short	0x0001
        /*0032*/ 	.short	0x0008
        /*0034*/ 	.byte	0x00, 0xf5, 0x21, 0x00


	//----- nvinfo : EIATTR_KPARAM_INFO
	.align		4
.L_227:
        /*0038*/ 	.byte	0x04, 0x17
        /*003a*/ 	.short	(.L_229 - .L_228)
.L_228:
        /*003c*/ 	.word	0x00000000
        /*0040*/ 	.short	0x0000
        /*0042*/ 	.short	0x0000
        /*0044*/ 	.byte	0x00, 0xf5, 0x21, 0x00


	//----- nvinfo : EIATTR_SPARSE_MMA_MASK
	.align		4
.L_229:
        /*0048*/ 	.byte	0x03, 0x50
        /*004a*/ 	.short	0x0000


	//----- nvinfo : EIATTR_MAXREG_COUNT
	.align		4
        /*004c*/ 	.byte	0x03, 0x1b
        /*004e*/ 	.short	0x00ff


	//----- nvinfo : EIATTR_MERCURY_ISA_VERSION
	.align		4
        /*0050*/ 	.byte	0x03, 0x5f
        /*0052*/ 	.short	0x0101


	//----- nvinfo : EIATTR_VRC_CTA_INIT_COUNT
	.align		4
        /*0054*/ 	.byte	0x02, 0x4a
	.zero		1
	.zero		1


	//----- nvinfo : EIATTR_EXIT_INSTR_OFFSETS
	.align		4
        /*0058*/ 	.byte	0x04, 0x1c
        /*005a*/ 	.short	(.L_231 - .L_230)


	//   ....[0]....
.L_230:
        /*005c*/ 	.word	0x00000070


	//   ....[1]....
        /*0060*/ 	.word	0x00000130


	//----- nvinfo : EIATTR_CBANK_PARAM_SIZE
	.align		4
.L_231:
        /*0064*/ 	.byte	0x03, 0x19
        /*0066*/ 	.short	0x001c


	//----- nvinfo : EIATTR_PARAM_CBANK
	.align		4
        /*0068*/ 	.byte	0x04, 0x0a
        /*006a*/ 	.short	(.L_233 - .L_232)
	.align		4
.L_232:
        /*006c*/ 	.word	index@(.nv.constant0.mul_f32)
        /*0070*/ 	.short	0x0380
        /*0072*/ 	.short	0x001c


	//----- nvinfo : EIATTR_SW_WAR
	.align		4
.L_233:
        /*0074*/ 	.byte	0x04, 0x36
        /*0076*/ 	.short	(.L_235 - .L_234)
.L_234:
        /*0078*/ 	.word	0x00000008
.L_235:


//--------------------- .nv.info.sub_f32          --------------------------
	.section	.nv.info.sub_f32,"",@"SHT_CUDA_INFO"
	.sectionflags	@""
	.align	4


	//----- nvinfo : EIATTR_CUDA_API_VERSION
	.align		4
        /*0000*/ 	.byte	0x04, 0x37
        /*0002*/ 	.short	(.L_237 - .L_236)
.L_236:
        /*0004*/ 	.word	0x00000082


	//----- nvinfo : EIATTR_KPARAM_INFO
	.align		4
.L_237:
        /*0008*/ 	.byte	0x04, 0x17
        /*000a*/ 	.short	(.L_239 - .L_238)
.L_238:
        /*000c*/ 	.word	0x00000000
        /*0010*/ 	.short	0x0003
        /*0012*/ 	.short	0x0018
        /*0014*/ 	.byte	0x00, 0xf0, 0x11, 0x00


	//----- nvinfo : EIATTR_KPARAM_INFO
	.align		4
.L_239:
        /*0018*/ 	.byte	0x04, 0x17
        /*001a*/ 	.short	(.L_241 - .L_240)
.L_240:
        /*001c*/ 	.word	0x00000000
        /*0020*/ 	.short	0x0002
        /*0022*/ 	.short	0x0010
        /*0024*/ 	.byte	0x00, 0xf5, 0x21, 0x00


	//----- nvinfo : EIATTR_KPARAM_INFO
	.align		4
.L_241:
        /*0028*/ 	.byte	0x04, 0x17
        /*002a*/ 	.short	(.L_243 - .L_242)
.L_242:
        /*002c*/ 	.word	0x00000000
        /*0030*/ 	.short	0x0001
        /*0032*/ 	.short	0x0008
        /*0034*/ 	.byte	0x00, 0xf5, 0x21, 0x00


	//----- nvinfo : EIATTR_KPARAM_INFO
	.align		4
.L_243:
        /*0038*/ 	.byte	0x04, 0x17
        /*003a*/ 	.short	(.L_245 - .L_244)
.L_244:
        /*003c*/ 	.word	0x00000000
        /*0040*/ 	.short	0x0000
        /*0042*/ 	.short	0x0000
        /*0044*/ 	.byte	0x00, 0xf5, 0x21, 0x00


	//----- nvinfo : EIATTR_SPARSE_MMA_MASK
	.align		4
.L_245:
        /*0048*/ 	.byte	0x03, 0x50
        /*004a*/ 	.short	0x0000


	//----- nvinfo : EIATTR_MAXREG_COUNT
	.align		4
        /*004c*/ 	.byte	0x03, 0x1b
        /*004e*/ 	.short	0x00ff


	//----- nvinfo : EIATTR_MERCURY_ISA_VERSION
	.align		4
        /*0050*/ 	.byte	0x03, 0x5f
        /*0052*/ 	.short	0x0101


	//----- nvinfo : EIATTR_VRC_CTA_INIT_COUNT
	.align		4
        /*0054*/ 	.byte	0x02, 0x4a
	.zero		1
	.zero		1


	//----- nvinfo : EIATTR_EXIT_INSTR_OFFSETS
	.align		4
        /*0058*/ 	.byte	0x04, 0x1c
        /*005a*/ 	.short	(.L_247 - .L_246)


	//   ....[0]....
.L_246:
        /*005c*/ 	.word	0x00000070


	//   ....[1]....
        /*0060*/ 	.word	0x00000130


	//----- nvinfo : EIATTR_CBANK_PARAM_SIZE
	.align		4
.L_247:
        /*0064*/ 	.byte	0x03, 0x19
        /*0066*/ 	.short	0x001c


	//----- nvinfo : EIATTR_PARAM_CBANK
	.align		4
        /*0068*/ 	.byte	0x04, 0x0a
        /*006a*/ 	.short	(.L_249 - .L_248)
	.align		4
.L_248:
        /*006c*/ 	.word	index@(.nv.constant0.sub_f32)
        /*0070*/ 	.short	0x0380
        /*0072*/ 	.short	0x001c


	//----- nvinfo : EIATTR_SW_WAR
	.align		4
.L_249:
        /*0074*/ 	.byte	0x04, 0x36
        /*0076*/ 	.short	(.L_251 - .L_250)
.L_250:
        /*0078*/ 	.word	0x00000008
.L_251:


//--------------------- .nv.info.add_f32          --------------------------
	.section	.nv.info.add_f32,"",@"SHT_CUDA_INFO"
	.sectionflags	@""
	.align	4


	//----- nvinfo : EIATTR_CUDA_API_VERSION
	.align		4
        /*0000*/ 	.byte	0x04, 0x37
        /*0002*/ 	.short	(.L_253 - .L_252)
.L_252:
        /*0004*/ 	.word	0x00000082


	//----- nvinfo : EIATTR_KPARAM_INFO
	.align		4
.L_253:
        /*0008*/ 	.byte	0x04, 0x17
        /*000a*/ 	.short	(.L_255 - .L_254)
.L_254:
        /*000c*/ 	.word	0x00000000
        /*0010*/ 	.short	0x0003
        /*0012*/ 	.short	0x0018
        /*0014*/ 	.byte	0x00, 0xf0, 0x11, 0x00


	//----- nvinfo : EIATTR_KPARAM_INFO
	.align		4
.L_255:
        /*0018*/ 	.byte	0x04, 0x17
        /*001a*/ 	.short	(.L_257 - .L_256)
.L_256:
        /*001c*/ 	.word	0x00000000
        /*0020*/ 	.short	0x0002
        /*0022*/ 	.short	0x0010
        /*0024*/ 	.byte	0x00, 0xf5, 0x21, 0x00


	//----- nvinfo : EIATTR_KPARAM_INFO
	.align		4
.L_257:
        /*0028*/ 	.byte	0x04, 0x17
        /*002a*/ 	.short	(.L_259 - .L_258)
.L_258:
        /*002c*/ 	.word	0x00000000
        /*0030*/ 	.short	0x0001
        /*0032*/ 	.short	0x0008
        /*0034*/ 	.byte	0x00, 0xf5, 0x21, 0x00


	//----- nvinfo : EIATTR_KPARAM_INFO
	.align		4
.L_259:
        /*0038*/ 	.byte	0x04, 0x17
        /*003a*/ 	.short	(.L_261 - .L_260)
.L_260:
        /*003c*/ 	.word	0x00000000
        /*0040*/ 	.short	0x0000
        /*0042*/ 	.short	0x0000
        /*0044*/ 	.byte	0x00, 0xf5, 0x21, 0x00


	//----- nvinfo : EIATTR_SPARSE_MMA_MASK
	.align		4
.L_261:
        /*0048*/ 	.byte	0x03, 0x50
        /*004a*/ 	.short	0x0000


	//----- nvinfo : EIATTR_MAXREG_COUNT
	.align		4
        /*004c*/ 	.byte	0x03, 0x1b
        /*004e*/ 	.short	0x00ff


	//----- nvinfo : EIATTR_MERCURY_ISA_VERSION
	.align		4
        /*0050*/ 	.byte	0x03, 0x5f
        /*0052*/ 	.short	0x0101


	//----- nvinfo : EIATTR_VRC_CTA_INIT_COUNT
	.align		4
        /*0054*/ 	.byte	0x02, 0x4a
	.zero		1
	.zero		1


	//----- nvinfo : EIATTR_EXIT_INSTR_OFFSETS
	.align		4
        /*0058*/ 	.byte	0x04, 0x1c
        /*005a*/ 	.short	(.L_263 - .L_262)


	//   ....[0]....
.L_262:
        /*005c*/ 	.word	0x00000070


	//   ....[1]....
        /*0060*/ 	.word	0x00000130


	//----- nvinfo : EIATTR_CBANK_PARAM_SIZE
	.align		4
.L_263:
        /*0064*/ 	.byte	0x03, 0x19
        /*0066*/ 	.short	0x001c


	//----- nvinfo : EIATTR_PARAM_CBANK
	.align		4
        /*0068*/ 	.byte	0x04, 0x0a
        /*006a*/ 	.short	(.L_265 - .L_264)
	.align		4
.L_264:
        /*006c*/ 	.word	index@(.nv.constant0.add_f32)
        /*0070*/ 	.short	0x0380
        /*0072*/ 	.short	0x001c


	//----- nvinfo : EIATTR_SW_WAR
	.align		4
.L_265:
        /*0074*/ 	.byte	0x04, 0x36
        /*0076*/ 	.short	(.L_267 - .L_266)
.L_266:
        /*0078*/ 	.word	0x00000008
.L_267:


//--------------------- .nv.callgraph             --------------------------
	.section	.nv.callgraph,"",@"SHT_CUDA_CALLGRAPH"
	.align	4
	.sectionentsize	8
	.align		4
        /*0000*/ 	.word	0x00000000
	.align		4
        /*0004*/ 	.word	0xffffffff
	.align		4
        /*0008*/ 	.word	0x00000000
	.align		4
        /*000c*/ 	.word	0xfffffffe
	.align		4
        /*0010*/ 	.word	0x00000000
	.align		4
        /*0014*/ 	.word	0xfffffffd
	.align		4
        /*0018*/ 	.word	0x00000000
	.align		4
        /*001c*/ 	.word	0xfffffffc


//--------------------- .text.clamp_f32           --------------------------
	.section	.text.clamp_f32,"ax",@progbits
	.align	128
        .global         clamp_f32
        .type           clamp_f32,@function
        .size           clamp_f32,(.L_x_35 - clamp_f32)
        .other          clamp_f32,@"STO_CUDA_ENTRY STV_DEFAULT"
clamp_f32:
.text.clamp_f32:
[----:B------:R-:W-:Y:S01]  /*0000*/  LDC R1, c[0x0][0x37c] ;  /* 0x0000df00ff017b82 */ /* 0x000fe20000000800 */
[----:B------:R-:W0:Y:S07]  /*0010*/  S2R R0, SR_TID.X ;  /* 0x0000000000007919 */ /* 0x000e2e0000002100 */
[----:B------:R-:W0:Y:S01]  /*0020*/  S2UR UR4, SR_CTAID.X ;  /* 0x00000000000479c3 */ /* 0x000e220000002500 */
[----:B------:R-:W1:Y:S07]  /*0030*/  LDCU UR5, c[0x0][0x398] ;  /* 0x00007300ff0577ac */ /* 0x000e6e0008000800 */
[----:B------:R-:W0:Y:S02]  /*0040*/  LDC R7, c[0x0][0x360] ;  /* 0x0000d800ff077b82 */ /* 0x000e240000000800 */
[----:B0-----:R-:W-:-:S05]  /*0050*/  IMAD R7, R7, UR4, R0 ;  /* 0x0000000407077c24 */ /* 0x001fca000f8e0200 */
[----:B-1----:R-:W-:-:S13]  /*0060*/  ISETP.GE.U32.AND P0, PT, R7, UR5, PT ;  /* 0x0000000507007c0c */ /* 0x002fda000bf06070 */
[----:B------:R-:W-:Y:S05]  /*0070*/  @P0 EXIT ;  /* 0x000000000000094d */ /* 0x000fea0003800000 */
[----:B------:R-:W0:Y:S01]  /*0080*/  LDC.64 R2, c[0x0][0x380] ;  /* 0x0000e000ff027b82 */ /* 0x000e220000000a00 */
[----:B------:R-:W1:Y:S01]  /*0090*/  LDCU.64 UR4, c[0x0][0x358] ;  /* 0x00006b00ff0477ac */ /* 0x000e620008000a00 */
[----:B------:R-:W2:Y:S06]  /*00a0*/  LDCU.64 UR6, c[0x0][0x390] ;  /* 0x00007200ff0677ac */ /* 0x000eac0008000a00 */
[----:B------:R-:W3:Y:S01]  /*00b0*/  LDC.64 R4, c[0x0][0x388] ;  /* 0x0000e200ff047b82 */ /* 0x000ee20000000a00 */
[----:B0-----:R-:W-:-:S06]  /*00c0*/  IMAD.WIDE.U32 R2, R7, 0x4, R2 ;  /* 0x0000000407027825 */ /* 0x001fcc00078e0002 */
[----:B-1----:R-:W2:Y:S01]  /*00d0*/  LDG.E.CONSTANT R2, desc[UR4][R2.64] ;  /* 0x0000000402027981 */ /* 0x002ea2000c1e9900 */
[----:B---3--:R-:W-:Y:S01]  /*00e0*/  IMAD.WIDE.U32 R4, R7, 0x4, R4 ;  /* 0x0000000407047825 */ /* 0x008fe200078e0004 */
[----:B--2---:R-:W-:-:S04]  /*00f0*/  FMNMX R0, R2, UR6, !PT ;  /* 0x0000000602007c09 */ /* 0x004fc8000f800000 */
[----:B------:R-:W-:-:S05]  /*0100*/  FMNMX R7, R0, UR7, PT ;  /* 0x0000000700077c09 */ /* 0x000fca000b800000 */
[----:B------:R-:W-:Y:S01]  /*0110*/  STG.E desc[UR4][R4.64], R7 ;  /* 0x0000000704007986 */ /* 0x000fe2000c101904 */
[----:B------:R-:W-:Y:S05]  /*0120*/  EXIT ;  /* 0x000000000000794d */ /* 0x000fea0003800000 */
.L_x_0:
[----:B------:R-:W-:-:S00]  /*0130*/  BRA `(.L_x_0) ;  /* 0xfffffffc00fc7947 */ /* 0x000fc0000383ffff */
[----:B------:R-:W-:-:S00]  /*0140*/  NOP ;  /* 0x0000000000007918 */ /* 0x000fc00000000000 */
        /* <DEDUP_REMOVED lines=11> */
.L_x_35:


//--------------------- .text.pow_scalar_f32      --------------------------
	.section	.text.pow_scalar_f32,"ax",@progbits
	.align	128
        .global         pow_scalar_f32
        .type           pow_scalar_f32,@function
        .size           pow_scalar_f32,(.L_x_36 - pow_scalar_f32)
        .other          pow_scalar_f32,@"STO_CUDA_ENTRY STV_DEFAULT"
pow_scalar_f32:
.text.pow_scalar_f32:
        /* <DEDUP_REMOVED lines=10> */
[----:B0-----:R-:W-:-:S06]  /*00a0*/  IMAD.WIDE.U32 R2, R0, 0x4, R2 ;  /* 0x0000000400027825 */ /* 0x001fcc00078e0002 */
[----:B-1----:R-:W2:Y:S01]  /*00b0*/  LDG.E.CONSTANT R2, desc[UR4][R2.64] ;  /* 0x0000000402027981 */ /* 0x002ea2000c1e9900 */
[----:B------:R-:W-:Y:S01]  /*00c0*/  HFMA2 R9, -RZ, RZ, 0.771484375, 0.21533203125 ;  /* 0x3a2c32e4ff097431 */ /* 0x000fe200000001ff */
[----:B------:R-:W-:Y:S01]  /*00d0*/  BSSY.RECONVERGENT B0, `(.L_x_1) ;  /* 0x000005a000007945 */ /* 0x000fe20003800200 */
[C---:B--2---:R-:W-:Y:S01]  /*00e0*/  FMUL R5, |R2|.reuse, 16777216 ;  /* 0x4b80000002057820 */ /* 0x044fe20000400200 */
[----:B------:R-:W-:-:S04]  /*00f0*/  FSETP.GEU.AND P0, PT, |R2|, 1.175494350822287508e-38, PT ;  /* 0x008000000200780b */ /* 0x000fc80003f0e200 */
[----:B------:R-:W-:Y:S02]  /*0100*/  FSEL R5, R5, |R2|, !P0 ;  /* 0x4000000205057208 */ /* 0x000fe40004000000 */
[----:B------:R-:W-:Y:S02]  /*0110*/  FSEL R3, RZ, -24, P0 ;  /* 0xc1c00000ff037808 */ /* 0x000fe40000000000 */
[----:B------:R-:W-:-:S04]  /*0120*/  IADD3 R4, PT, PT, R5, -0x3f3504f3, RZ ;  /* 0xc0cafb0d05047810 */ /* 0x000fc80007ffe0ff */
[----:B------:R-:W-:-:S04]  /*0130*/  LOP3.LUT R4, R4, 0xff800000, RZ, 0xc0, !PT ;  /* 0xff80000004047812 */ /* 0x000fc800078ec0ff */
[-C--:B------:R-:W-:Y:S02]  /*0140*/  IADD3 R5, PT, PT, R5, -R4.reuse, RZ ;  /* 0x8000000405057210 */ /* 0x080fe40007ffe0ff */
[----:B------:R-:W-:-:S03]  /*0150*/  I2FP.F32.S32 R4, R4 ;  /* 0x0000000400047245 */ /* 0x000fc60000201400 */
[C---:B------:R-:W-:Y:S01]  /*0160*/  FADD R6, R5.reuse, 1 ;  /* 0x3f80000005067421 */ /* 0x040fe20000000000 */
[----:B------:R-:W-:Y:S01]  /*0170*/  FADD R5, R5, -1 ;  /* 0xbf80000005057421 */ /* 0x000fe20000000000 */
[----:B------:R-:W-:-:S03]  /*0180*/  FFMA R3, R4, 1.1920928955078125e-07, R3 ;  /* 0x3400000004037823 */ /* 0x000fc60000000003 */
[----:B------:R-:W-:Y:S01]  /*0190*/  FADD R7, R5, R5 ;  /* 0x0000000505077221 */ /* 0x000fe20000000000 */
[----:B------:R-:W0:Y:S03]  /*01a0*/  MUFU.RCP R6, R6 ;  /* 0x0000000600067308 */ /* 0x000e260000001000 */
[----:B0-----:R-:W-:-:S04]  /*01b0*/  FMUL R8, R6, R7 ;  /* 0x0000000706087220 */ /* 0x001fc80000400000 */
[----:B------:R-:W-:Y:S01]  /*01c0*/  FADD R7, R5, -R8 ;  /* 0x8000000805077221 */ /* 0x000fe20000000000 */
[CC--:B------:R-:W-:Y:S01]  /*01d0*/  FMUL R4, R8.reuse, R8.reuse ;  /* 0x0000000808047220 */ /* 0x0c0fe20000400000 */
[----:B------:R-:W-:Y:S02]  /*01e0*/  FFMA R12, R8, 1.4426950216293334961, R3 ;  /* 0x3fb8aa3b080c7823 */ /* 0x000fe40000000003 */
[----:B------:R-:W-:Y:S01]  /*01f0*/  FADD R10, R7, R7 ;  /* 0x00000007070a7221 */ /* 0x000fe20000000000 */
[C---:B------:R-:W-:Y:S01]  /*0200*/  FFMA R7, R4.reuse, R9, 0.0032181653659790754318 ;  /* 0x3b52e7db04077423 */ /* 0x040fe20000000009 */
[----:B------:R-:W-:Y:S02]  /*0210*/  FADD R9, R3, -R12 ;  /* 0x8000000c03097221 */ /* 0x000fe40000000000 */
[----:B------:R-:W-:Y:S01]  /*0220*/  FFMA R5, R5, -R8, R10 ;  /* 0x8000000805057223 */ /* 0x000fe2000000000a */
[----:B------:R-:W-:Y:S01]  /*0230*/  FFMA R7, R4, R7, 0.018033718690276145935 ;  /* 0x3c93bb7304077423 */ /* 0x000fe20000000007 */
[----:B------:R-:W0:Y:S02]  /*0240*/  LDC R3, c[0x0][0x388] ;  /* 0x0000e200ff037b82 */ /* 0x000e240000000800 */
[----:B------:R-:W-:Y:S01]  /*0250*/  FMUL R5, R6, R5 ;  /* 0x0000000506057220 */ /* 0x000fe20000400000 */
[----:B------:R-:W-:Y:S01]  /*0260*/  FFMA R6, R8, 1.4426950216293334961, R9 ;  /* 0x3fb8aa3b08067823 */ /* 0x000fe20000000009 */
[----:B------:R-:W-:-:S03]  /*0270*/  FFMA R7, R4, R7, 0.12022458761930465698 ;  /* 0x3df6384f04077423 */ /* 0x000fc60000000007 */
[----:B------:R-:W-:Y:S01]  /*0280*/  FFMA R9, R5, 1.4426950216293334961, R6 ;  /* 0x3fb8aa3b05097823 */ /* 0x000fe20000000006 */
[----:B------:R-:W-:-:S03]  /*0290*/  FMUL R7, R4, R7 ;  /* 0x0000000704077220 */ /* 0x000fc60000400000 */
[----:B------:R-:W-:Y:S01]  /*02a0*/  FFMA R4, R8, 1.9251366722983220825e-08, R9 ;  /* 0x32a55e3408047823 */ /* 0x000fe20000000009 */
[----:B------:R-:W-:Y:S01]  /*02b0*/  FMUL R6, R7, 3 ;  /* 0x4040000007067820 */ /* 0x000fe20000400000 */
[----:B------:R-:W-:-:S03]  /*02c0*/  MOV R9, 0x391fcb8e ;  /* 0x391fcb8e00097802 */ /* 0x000fc60000000f00 */
[----:B------:R-:W-:-:S04]  /*02d0*/  FFMA R4, R5, R6, R4 ;  /* 0x0000000605047223 */ /* 0x000fc80000000004 */
[----:B------:R-:W-:-:S04]  /*02e0*/  FFMA R7, R8, R7, R4 ;  /* 0x0000000708077223 */ /* 0x000fc80000000004 */
[----:B------:R-:W-:-:S04]  /*02f0*/  FADD R4, R12, R7 ;  /* 0x000000070c047221 */ /* 0x000fc80000000000 */
[----:B0-----:R-:W-:Y:S01]  /*0300*/  FMUL R5, R4, R3 ;  /* 0x0000000304057220 */ /* 0x001fe20000400000 */
[----:B------:R-:W-:-:S03]  /*0310*/  FADD R12, -R12, R4 ;  /* 0x000000040c0c7221 */ /* 0x000fc60000000100 */
[----:B------:R-:W0:Y:S01]  /*0320*/  FRND R6, R5 ;  /* 0x0000000500067307 */ /* 0x000e220000201000 */
[----:B------:R-:W-:Y:S01]  /*0330*/  FADD R12, R7, -R12 ;  /* 0x8000000c070c7221 */ /* 0x000fe20000000000 */
[-C--:B------:R-:W-:Y:S01]  /*0340*/  FFMA R7, R4, R3.reuse, -R5 ;  /* 0x0000000304077223 */ /* 0x080fe20000000805 */
[C---:B------:R-:W-:Y:S02]  /*0350*/  FSETP.GT.AND P1, PT, |R5|.reuse, 152, PT ;  /* 0x431800000500780b */ /* 0x040fe40003f24200 */
[C---:B------:R-:W-:Y:S01]  /*0360*/  FSETP.GEU.AND P2, PT, R5.reuse, RZ, PT ;  /* 0x000000ff0500720b */ /* 0x040fe20003f4e000 */
[----:B------:R-:W-:Y:S02]  /*0370*/  FFMA R7, R12, R3, R7 ;  /* 0x000000030c077223 */ /* 0x000fe40000000007 */
[----:B------:R1:W2:Y:S01]  /*0380*/  F2I.NTZ R8, R5 ;  /* 0x0000000500087305 */ /* 0x0002a20000203100 */
[----:B0-----:R-:W-:Y:S01]  /*0390*/  FADD R4, R5, -R6 ;  /* 0x8000000605047221 */ /* 0x001fe20000000000 */
[----:B------:R-:W-:Y:S01]  /*03a0*/  FSETP.GT.AND P0, PT, R6, RZ, PT ;  /* 0x000000ff0600720b */ /* 0x000fe20003f04000 */
[----:B-1----:R-:W-:-:S02]  /*03b0*/  HFMA2 R5, -RZ, RZ, 1.875, 0 ;  /* 0x3f800000ff057431 */ /* 0x002fc400000001ff */
[----:B------:R-:W-:-:S04]  /*03c0*/  FADD R4, R7, R4 ;  /* 0x0000000407047221 */ /* 0x000fc80000000000 */
[----:B------:R-:W-:Y:S01]  /*03d0*/  FFMA R7, R4, R9, 0.0013391353422775864601 ;  /* 0x3aaf85ed04077423 */ /* 0x000fe20000000009 */
[----:B------:R-:W-:Y:S02]  /*03e0*/  SEL R9, RZ, 0x83000000, P0 ;  /* 0x83000000ff097807 */ /* 0x000fe40000000000 */
[----:B------:R-:W-:Y:S01]  /*03f0*/  FSETP.NEU.AND P0, PT, R2, 1, PT ;  /* 0x3f8000000200780b */ /* 0x000fe20003f0d000 */
[C---:B------:R-:W-:Y:S01]  /*0400*/  FFMA R7, R4.reuse, R7, 0.0096188392490148544312 ;  /* 0x3c1d985604077423 */ /* 0x040fe20000000007 */
[----:B------:R-:W-:Y:S02]  /*0410*/  IADD3 R6, PT, PT, R9, 0x7f000000, RZ ;  /* 0x7f00000009067810 */ /* 0x000fe40007ffe0ff */
[----:B------:R-:W-:Y:S01]  /*0420*/  FSETP.EQ.OR P0, PT, R3, RZ, !P0 ;  /* 0x000000ff0300720b */ /* 0x000fe20004702400 */
[----:B------:R-:W-:Y:S01]  /*0430*/  FFMA R7, R4, R7, 0.055503588169813156128 ;  /* 0x3d6357bb04077423 */ /* 0x000fe20000000007 */
[----:B--2---:R-:W-:-:S03]  /*0440*/  LEA R9, R8, -R9, 0x17 ;  /* 0x8000000908097211 */ /* 0x004fc600078eb8ff */
[----:B------:R-:W-:-:S04]  /*0450*/  FFMA R7, R4, R7, 0.24022644758224487305 ;  /* 0x3e75fdec04077423 */ /* 0x000fc80000000007 */
[----:B------:R-:W-:-:S04]  /*0460*/  FFMA R7, R4, R7, 0.69314718246459960938 ;  /* 0x3f31721804077423 */ /* 0x000fc80000000007 */
[----:B------:R-:W-:-:S04]  /*0470*/  FFMA R7, R4, R7, 1 ;  /* 0x3f80000004077423 */ /* 0x000fc80000000007 */
[----:B------:R-:W-:-:S04]  /*0480*/  FMUL R6, R7, R6 ;  /* 0x0000000607067220 */ /* 0x000fc80000400000 */
[----:B------:R-:W-:Y:S01]  /*0490*/  FMUL R6, R6, R9 ;  /* 0x0000000906067220 */ /* 0x000fe20000400000 */
[----:B------:R-:W-:Y:S01]  /*04a0*/  @P1 FSEL R6, RZ, +INF , !P2 ;  /* 0x7f800000ff061808 */ /* 0x000fe20005000000 */
[----:B------:R-:W-:Y:S06]  /*04b0*/  @P0 BRA `(.L_x_2) ;  /* 0x00000000006c0947 */ /* 0x000fec0003800000 */
[----:B------:R-:W-:-:S04]  /*04c0*/  FSETP.NAN.AND P0, PT, |R3|, |R3|, PT ;  /* 0x400000030300720b */ /* 0x000fc80003f08200 */
[----:B------:R-:W-:-:S13]  /*04d0*/  FSETP.NUM.AND P0, PT, |R2|, |R2|, !P0 ;  /* 0x400000020200720b */ /* 0x000fda0004707200 */
[----:B------:R-:W-:Y:S01]  /*04e0*/  @!P0 FADD R5, R2, R3 ;  /* 0x0000000302058221 */ /* 0x000fe20000000000 */
[----:B------:R-:W-:Y:S06]  /*04f0*/  @!P0 BRA `(.L_x_2) ;  /* 0x00000000005c8947 */ /* 0x000fec0003800000 */
[----:B------:R-:W-:Y:S01]  /*0500*/  FMUL R7, R3, 0.5 ;  /* 0x3f00000003077820 */ /* 0x000fe20000400000 */
[----:B------:R-:W-:-:S04]  /*0510*/  FSETP.NEU.AND P0, PT, |R2|, +INF , PT ;  /* 0x7f8000000200780b */ /* 0x000fc80003f0d200 */
[----:B------:R-:W-:Y:S01]  /*0520*/  FSETP.NEU.AND P0, PT, R2, RZ, P0 ;  /* 0x000000ff0200720b */ /* 0x000fe2000070d000 */
[----:B------:R-:W0:Y:S03]  /*0530*/  FRND.TRUNC R7, R7 ;  /* 0x0000000700077307 */ /* 0x000e26000020d000 */
[----:B------:R-:W-:Y:S01]  /*0540*/  FSETP.GEU.OR P1, PT, R3, RZ, P0 ;  /* 0x000000ff0300720b */ /* 0x000fe2000072e400 */
[----:B0-----:R-:W-:-:S04]  /*0550*/  FADD R4, R7, R7 ;  /* 0x0000000707047221 */ /* 0x001fc80000000000 */
[----:B------:R-:W-:-:S04]  /*0560*/  FADD R8, -R4, R3 ;  /* 0x0000000304087221 */ /* 0x000fc80000000100 */
[----:B------:R-:W-:Y:S01]  /*0570*/  @!P0 FADD R4, R2, R2 ;  /* 0x0000000202048221 */ /* 0x000fe20000000000 */
[----:B------:R-:W-:-:S04]  /*0580*/  FSETP.NEU.AND P2, PT, |R8|, 1, !P0 ;  /* 0x3f8000000800780b */ /* 0x000fc8000474d200 */
[----:B------:R-:W-:-:S09]  /*0590*/  @!P1 LOP3.LUT R4, R4, 0x7f800000, RZ, 0x3c, !PT ;  /* 0x7f80000004049812 */ /* 0x000fd200078e3cff */
[----:B------:R-:W-:-:S04]  /*05a0*/  @P2 LOP3.LUT R4, R4, 0x7fffffff, RZ, 0xc0, !PT ;  /* 0x7fffffff04042812 */ /* 0x000fc800078ec0ff */
[----:B------:R-:W-:Y:S01]  /*05b0*/  @!P0 MOV R5, R4 ;  /* 0x0000000400058202 */ /* 0x000fe20000000f00 */
[----:B------:R-:W-:Y:S06]  /*05c0*/  @!P0 BRA `(.L_x_2) ;  /* 0x0000000000288947 */ /* 0x000fec0003800000 */
[----:B------:R-:W-:Y:S02]  /*05d0*/  FSETP.NEU.AND P0, PT, |R3|, +INF , PT ;  /* 0x7f8000000300780b */ /* 0x000fe40003f0d200 */
[----:B------:R-:W-:-:S13]  /*05e0*/  FSETP.EQ.AND P1, PT, R2, -1, PT ;  /* 0xbf8000000200780b */ /* 0x000fda0003f22000 */
[----:B------:R-:W-:Y:S05]  /*05f0*/  @!P0 BRA P1, `(.L_x_2) ;  /* 0x00000000001c8947 */ /* 0x000fea0000800000 */
[----:B------:R-:W-:Y:S02]  /*0600*/  FSETP.GEU.AND P1, PT, R2, RZ, PT ;  /* 0x000000ff0200720b */ /* 0x000fe40003f2e000 */
[----:B------:R-:W-:-:S11]  /*0610*/  MOV R5, R6 ;  /* 0x0000000600057202 */ /* 0x000fd60000000f00 */
[----:B------:R-:W0:Y:S01]  /*0620*/  @!P1 FRND.FLOOR R2, R3 ;  /* 0x0000000300029307 */ /* 0x000e220000205000 */
[----:B------:R-:W-:Y:S02]  /*0630*/  @!P1 FSETP.NEU.AND P2, PT, |R8|, 1, PT ;  /* 0x3f8000000800980b */ /* 0x000fe40003f4d200 */
[----:B0-----:R-:W-:Y:S02]  /*0640*/  @!P1 FSETP.NEU.AND P0, PT, R2, R3, PT ;  /* 0x000000030200920b */ /* 0x001fe40003f0d000 */
[----:B------:R-:W-:-:S04]  /*0650*/  @!P1 FSEL R2, R6, -R6, P2 ;  /* 0x8000000606029208 */ /* 0x000fc80001000000 */
[----:B------:R-:W-:-:S07]  /*0660*/  @!P1 FSEL R5, R2, +QNAN , !P0 ;  /* 0x7fffffff02059808 */ /* 0x000fce0004000000 */
.L_x_2:
[----:B------:R-:W-:Y:S05]  /*0670*/  BSYNC.RECONVERGENT B0 ;  /* 0x0000000000007941 */ /* 0x000fea0003800200 */
.L_x_1:
[----:B------:R-:W0:Y:S02]  /*0680*/  LDC.64 R2, c[0x0][0x390] ;  /* 0x0000e400ff027b82 */ /* 0x000e240000000a00 */
[----:B0-----:R-:W-:-:S05]  /*0690*/  IMAD.WIDE.U32 R2, R0, 0x4, R2 ;  /* 0x0000000400027825 */ /* 0x001fca00078e0002 */
[----:B------:R-:W-:Y:S01]  /*06a0*/  STG.E desc[UR4][R2.64], R5 ;  /* 0x0000000502007986 */ /* 0x000fe2000c101904 */
[----:B------:R-:W-:Y:S05]  /*06b0*/  EXIT ;  /* 0x000000000000794d */ /* 0x000fea0003800000 */
.L_x_3:
        /* <DEDUP_REMOVED lines=12> */
.L_x_36:


//--------------------- .text.pow_f32             --------------------------
	.section	.text.pow_f32,"ax",@progbits
	.align	128
        .global         pow_f32
        .type           pow_f32,@function
        .size           pow_f32,(.L_x_37 - pow_f32)
        .other          pow_f32,@"STO_CUDA_ENTRY STV_DEFAULT"
pow_f32:
.text.pow_f32:
        /* <DEDUP_REMOVED lines=9> */
[----:B------:R-:W1:Y:S07]  /*0090*/  LDCU.64 UR4, c[0x0][0x358] ;  /* 0x00006b00ff0477ac */ /* 0x000e6e0008000a00 */
[----:B------:R-:W2:Y:S01]  /*00a0*/  LDC.64 R6, c[0x0][0x388] ;  /* 0x0000e200ff067b82 */ /* 0x000ea20000000a00 */
[----:B0-----:R-:W-:-:S05]  /*00b0*/  IMAD.WIDE.U32 R4, R0, 0x4, R4 ;  /* 0x0000000400047825 */ /* 0x001fca00078e0004 */
[----:B-1----:R-:W3:Y:S01]  /*00c0*/  LDG.E.CONSTANT R2, desc[UR4][R4.64] ;  /* 0x0000000404027981 */ /* 0x002ee2000c1e9900 */
[----:B--2---:R-:W-:-:S05]  /*00d0*/  IMAD.WIDE.U32 R6, R0, 0x4, R6 ;  /* 0x0000000400067825 */ /* 0x004fca00078e0006 */
[----:B------:R0:W2:Y:S01]  /*00e0*/  LDG.E.CONSTANT R3, desc[UR4][R6.64] ;  /* 0x0000000406037981 */ /* 0x0000a2000c1e9900 */
[----:B------:R-:W-:Y:S01]  /*00f0*/  BSSY.RECONVERGENT B0, `(.L_x_4) ;  /* 0x000005a000007945 */ /* 0x000fe20003800200 */
[C---:B---3--:R-:W-:Y:S01]  /*0100*/  FMUL R9, |R2|.reuse, 16777216 ;  /* 0x4b80000002097820 */ /* 0x048fe20000400200 */
[----:B------:R-:W-:-:S04]  /*0110*/  FSETP.GEU.AND P0, PT, |R2|, 1.175494350822287508e-38, PT ;  /* 0x008000000200780b */ /* 0x000fc80003f0e200 */
[----:B------:R-:W-:Y:S02]  /*0120*/  FSEL R9, R9, |R2|, !P0 ;  /* 0x4000000209097208 */ /* 0x000fe40004000000 */
[----:B------:R-:W-:Y:S02]  /*0130*/  FSEL R4, RZ, -24, P0 ;  /* 0xc1c00000ff047808 */ /* 0x000fe40000000000 */
[----:B------:R-:W-:-:S04]  /*0140*/  IADD3 R8, PT, PT, R9, -0x3f3504f3, RZ ;  /* 0xc0cafb0d09087810 */ /* 0x000fc80007ffe0ff */
[----:B------:R-:W-:-:S04]  /*0150*/  LOP3.LUT R8, R8, 0xff800000, RZ, 0xc0, !PT ;  /* 0xff80000008087812 */ /* 0x000fc800078ec0ff */
[-C--:B------:R-:W-:Y:S02]  /*0160*/  IADD3 R9, PT, PT, R9, -R8.reuse, RZ ;  /* 0x8000000809097210 */ /* 0x080fe40007ffe0ff */
[----:B------:R-:W-:Y:S01]  /*0170*/  I2FP.F32.S32 R5, R8 ;  /* 0x0000000800057245 */ /* 0x000fe20000201400 */
[----:B------:R-:W-:Y:S02]  /*0180*/  HFMA2 R8, -RZ, RZ, 0.771484375, 0.21533203125 ;  /* 0x3a2c32e4ff087431 */ /* 0x000fe400000001ff */
[C---:B------:R-:W-:Y:S01]  /*0190*/  FADD R10, R9.reuse, 1 ;  /* 0x3f800000090a7421 */ /* 0x040fe20000000000 */
[----:B------:R-:W-:Y:S01]  /*01a0*/  FADD R9, R9, -1 ;  /* 0xbf80000009097421 */ /* 0x000fe20000000000 */
[----:B------:R-:W-:-:S03]  /*01b0*/  FFMA R4, R5, 1.1920928955078125e-07, R4 ;  /* 0x3400000005047823 */ /* 0x000fc60000000004 */
[----:B------:R-:W-:Y:S01]  /*01c0*/  FADD R11, R9, R9 ;  /* 0x00000009090b7221 */ /* 0x000fe20000000000 */
[----:B------:R-:W1:Y:S03]  /*01d0*/  MUFU.RCP R10, R10 ;  /* 0x0000000a000a7308 */ /* 0x000e660000001000 */
[----:B-1----:R-:W-:-:S04]  /*01e0*/  FMUL R11, R10, R11 ;  /* 0x0000000b0a0b7220 */ /* 0x002fc80000400000 */
[----:B0-----:R-:W-:Y:S01]  /*01f0*/  FADD R6, R9, -R11 ;  /* 0x8000000b09067221 */ /* 0x001fe20000000000 */
[CC--:B------:R-:W-:Y:S01]  /*0200*/  FMUL R5, R11.reuse, R11.reuse ;  /* 0x0000000b0b057220 */ /* 0x0c0fe20000400000 */
[----:B------:R-:W-:Y:S02]  /*0210*/  FFMA R7, R11, 1.4426950216293334961, R4 ;  /* 0x3fb8aa3b0b077823 */ /* 0x000fe40000000004 */
[----:B------:R-:W-:Y:S01]  /*0220*/  FADD R6, R6, R6 ;  /* 0x0000000606067221 */ /* 0x000fe20000000000 */
[----:B------:R-:W-:Y:S01]  /*0230*/  FFMA R8, R5, R8, 0.0032181653659790754318 ;  /* 0x3b52e7db05087423 */ /* 0x000fe20000000008 */
[----:B------:R-:W-:Y:S02]  /*0240*/  FADD R4, R4, -R7 ;  /* 0x8000000704047221 */ /* 0x000fe40000000000 */
[----:B------:R-:W-:Y:S01]  /*0250*/  FFMA R9, R9, -R11, R6 ;  /* 0x8000000b09097223 */ /* 0x000fe20000000006 */
[----:B------:R-:W-:Y:S01]  /*0260*/  FFMA R8, R5, R8, 0.018033718690276145935 ;  /* 0x3c93bb7305087423 */ /* 0x000fe20000000008 */
[----:B------:R-:W-:-:S02]  /*0270*/  FFMA R4, R11, 1.4426950216293334961, R4 ;  /* 0x3fb8aa3b0b047823 */ /* 0x000fc40000000004 */
[----:B------:R-:W-:Y:S01]  /*0280*/  FMUL R9, R10, R9 ;  /* 0x000000090a097220 */ /* 0x000fe20000400000 */
[----:B------:R-:W-:-:S03]  /*0290*/  FFMA R8, R5, R8, 0.12022458761930465698 ;  /* 0x3df6384f05087423 */ /* 0x000fc60000000008 */
[----:B------:R-:W-:Y:S01]  /*02a0*/  FFMA R4, R9, 1.4426950216293334961, R4 ;  /* 0x3fb8aa3b09047823 */ /* 0x000fe20000000004 */
[----:B------:R-:W-:-:S03]  /*02b0*/  FMUL R8, R5, R8 ;  /* 0x0000000805087220 */ /* 0x000fc60000400000 */
[----:B------:R-:W-:Y:S01]  /*02c0*/  FFMA R4, R11, 1.9251366722983220825e-08, R4 ;  /* 0x32a55e340b047823 */ /* 0x000fe20000000004 */
[----:B------:R-:W-:-:S04]  /*02d0*/  FMUL R5, R8, 3 ;  /* 0x4040000008057820 */ /* 0x000fc80000400000 */
[----:B------:R-:W-:-:S04]  /*02e0*/  FFMA R5, R9, R5, R4 ;  /* 0x0000000509057223 */ /* 0x000fc80000000004 */
[----:B------:R-:W-:-:S04]  /*02f0*/  FFMA R8, R11, R8, R5 ;  /* 0x000000080b087223 */ /* 0x000fc80000000005 */
[----:B------:R-:W-:-:S04]  /*0300*/  FADD R4, R7, R8 ;  /* 0x0000000807047221 */ /* 0x000fc80000000000 */
[----:B--2---:R-:W-:Y:S01]  /*0310*/  FMUL R6, R3, R4 ;  /* 0x0000000403067220 */ /* 0x004fe20000400000 */
[----:B------:R-:W-:-:S03]  /*0320*/  FADD R7, -R7, R4 ;  /* 0x0000000407077221 */ /* 0x000fc60000000100 */
[----:B------:R-:W0:Y:S01]  /*0330*/  FRND R9, R6 ;  /* 0x0000000600097307 */ /* 0x000e220000201000 */
[----:B------:R-:W-:Y:S01]  /*0340*/  FADD R8, R8, -R7 ;  /* 0x8000000708087221 */ /* 0x000fe20000000000 */
[C---:B------:R-:W-:Y:S01]  /*0350*/  FFMA R5, R3.reuse, R4, -R6 ;  /* 0x0000000403057223 */ /* 0x040fe20000000806 */
[----:B------:R-:W-:Y:S02]  /*0360*/  MOV R7, 0x391fcb8e ;  /* 0x391fcb8e00077802 */ /* 0x000fe40000000f00 */
[C---:B------:R-:W-:Y:S01]  /*0370*/  FSETP.GT.AND P1, PT, |R6|.reuse, 152, PT ;  /* 0x431800000600780b */ /* 0x040fe20003f24200 */
[----:B------:R-:W-:Y:S01]  /*0380*/  FFMA R5, R3, R8, R5 ;  /* 0x0000000803057223 */ /* 0x000fe20000000005 */
[C---:B------:R-:W-:Y:S01]  /*0390*/  FSETP.GEU.AND P2, PT, R6.reuse, RZ, PT ;  /* 0x000000ff0600720b */ /* 0x040fe20003f4e000 */
[----:B0-----:R-:W-:Y:S01]  /*03a0*/  FADD R4, R6, -R9 ;  /* 0x8000000906047221 */ /* 0x001fe20000000000 */
[----:B------:R-:W-:-:S03]  /*03b0*/  FSETP.GT.AND P0, PT, R9, RZ, PT ;  /* 0x000000ff0900720b */ /* 0x000fc60003f04000 */
[----:B------:R-:W-:Y:S01]  /*03c0*/  FADD R4, R5, R4 ;  /* 0x0000000405047221 */ /* 0x000fe20000000000 */
[----:B------:R-:W-:Y:S02]  /*03d0*/  SEL R8, RZ, 0x83000000, P0 ;  /* 0x83000000ff087807 */ /* 0x000fe40000000000 */
[----:B------:R-:W-:Y:S01]  /*03e0*/  FSETP.NEU.AND P0, PT, R3, RZ, PT ;  /* 0x000000ff0300720b */ /* 0x000fe20003f0d000 */
[----:B------:R-:W-:Y:S01]  /*03f0*/  FFMA R5, R4, R7, 0.0013391353422775864601 ;  /* 0x3aaf85ed04057423 */ /* 0x000fe20000000007 */
[----:B------:R-:W-:Y:S01]  /*0400*/  IADD3 R10, PT, PT, R8, 0x7f000000, RZ ;  /* 0x7f000000080a7810 */ /* 0x000fe20007ffe0ff */
[----:B------:R-:W0:Y:S01]  /*0410*/  F2I.NTZ R7, R6 ;  /* 0x0000000600077305 */ /* 0x000e220000203100 */
[----:B------:R-:W-:Y:S01]  /*0420*/  FSETP.EQ.OR P0, PT, R2, 1, !P0 ;  /* 0x3f8000000200780b */ /* 0x000fe20004702400 */
[----:B------:R-:W-:-:S04]  /*0430*/  FFMA R5, R4, R5, 0.0096188392490148544312 ;  /* 0x3c1d985604057423 */ /* 0x000fc80000000005 */
[----:B------:R-:W-:-:S04]  /*0440*/  FFMA R5, R4, R5, 0.055503588169813156128 ;  /* 0x3d6357bb04057423 */ /* 0x000fc80000000005 */
[----:B------:R-:W-:-:S04]  /*0450*/  FFMA R5, R4, R5, 0.24022644758224487305 ;  /* 0x3e75fdec04057423 */ /* 0x000fc80000000005 */
[----:B------:R-:W-:Y:S01]  /*0460*/  FFMA R5, R4, R5, 0.69314718246459960938 ;  /* 0x3f31721804057423 */ /* 0x000fe20000000005 */
[----:B0-----:R-:W-:-:S03]  /*0470*/  LEA R8, R7, -R8, 0x17 ;  /* 0x8000000807087211 */ /* 0x001fc600078eb8ff */
[----:B------:R-:W-:-:S04]  /*0480*/  FFMA R5, R4, R5, 1 ;  /* 0x3f80000004057423 */ /* 0x000fc80000000005 */
[----:B------:R-:W-:-:S04]  /*0490*/  FMUL R5, R5, R10 ;  /* 0x0000000a05057220 */ /* 0x000fc80000400000 */
[----:B------:R-:W-:Y:S01]  /*04a0*/  FMUL R8, R5, R8 ;  /* 0x0000000805087220 */ /* 0x000fe20000400000 */
[----:B------:R-:W-:Y:S01]  /*04b0*/  HFMA2 R5, -RZ, RZ, 1.875, 0 ;  /* 0x3f800000ff057431 */ /* 0x000fe200000001ff */
        /* <DEDUP_REMOVED lines=12> */
[----:B------:R-:W-:-:S04]  /*0580*/  FADD R7, R3, -R4 ;  /* 0x8000000403077221 */ /* 0x000fc80000000000 */
        /* <DEDUP_REMOVED lines=16> */
.L_x_5:
[----:B------:R-:W-:Y:S05]  /*0690*/  BSYNC.RECONVERGENT B0 ;  /* 0x0000000000007941 */ /* 0x000fea0003800200 */
.L_x_4:
[----:B------:R-:W0:Y:S02]  /*06a0*/  LDC.64 R2, c[0x0][0x390] ;  /* 0x0000e400ff027b82 */ /* 0x000e240000000a00 */
[----:B0-----:R-:W-:-:S05]  /*06b0*/  IMAD.WIDE.U32 R2, R0, 0x4, R2 ;  /* 0x0000000400027825 */ /* 0x001fca00078e0002 */
[----:B------:R-:W-:Y:S01]  /*06c0*/  STG.E desc[UR4][R2.64], R5 ;  /* 0x0000000502007986 */ /* 0x000fe2000c101904 */
[----:B------:R-:W-:Y:S05]  /*06d0*/  EXIT ;  /* 0x000000000000794d */ /* 0x000fea0003800000 */
.L_x_6:
        /* <DEDUP_REMOVED lines=10> */
.L_x_37:


//--------------------- .text.sqrt_f32            --------------------------
	.section	.text.sqrt_f32,"ax",@progbits
	.align	128
        .global         sqrt_f32
        .type           sqrt_f32,@function
        .size           sqrt_f32,(.L_x_33 - sqrt_f32)
        .other          sqrt_f32,@"STO_CUDA_ENTRY STV_DEFAULT"
sqrt_f32:
.text.sqrt_f32:
        /* <DEDUP_REMOVED lines=10> */
[----:B0-----:R-:W-:-:S05]  /*00a0*/  IMAD.WIDE.U32 R2, R5, 0x4, R2 ;  /* 0x0000000405027825 */ /* 0x001fca00078e0002 */
[----:B-1----:R-:W2:Y:S01]  /*00b0*/  LDG.E.CONSTANT R0, desc[UR4][R2.64] ;  /* 0x0000000402007981 */ /* 0x002ea2000c1e9900 */
[----:B------:R-:W-:Y:S01]  /*00c0*/  BSSY.RECONVERGENT B0, `(.L_x_7) ;  /* 0x000000c000007945 */ /* 0x000fe20003800200 */
[----:B--2---:R-:W-:Y:S01]  /*00d0*/  IADD3 R4, PT, PT, R0, -0xd000000, RZ ;  /* 0xf300000000047810 */ /* 0x004fe20007ffe0ff */
[----:B------:R0:W1:Y:S03]  /*00e0*/  MUFU.RSQ R7, R0 ;  /* 0x0000000000077308 */ /* 0x0000660000001400 */
[----:B------:R-:W-:-:S13]  /*00f0*/  ISETP.GT.U32.AND P0, PT, R4, 0x727fffff, PT ;  /* 0x727fffff0400780c */ /* 0x000fda0003f04070 */
[----:B0-----:R-:W-:Y:S05]  /*0100*/  @!P0 BRA `(.L_x_8) ;  /* 0x00000000000c8947 */ /* 0x001fea0003800000 */
[----:B------:R-:W-:-:S07]  /*0110*/  MOV R9, 0x130 ;  /* 0x0000013000097802 */ /* 0x000fce0000000f00 */
[----:B-1----:R-:W-:Y:S05]  /*0120*/  CALL.REL.NOINC `($__internal_0_$__cuda_sm20_sqrt_rn_f32_slowpath) ;  /* 0x0000000000287944 */ /* 0x002fea0003c00000 */
[----:B------:R-:W-:Y:S05]  /*0130*/  BRA `(.L_x_9) ;  /* 0x0000000000107947 */ /* 0x000fea0003800000 */
.L_x_8:
[----:B-1----:R-:W-:Y:S01]  /*0140*/  FMUL.FTZ R3, R0, R7 ;  /* 0x0000000700037220 */ /* 0x002fe20000410000 */
[----:B------:R-:W-:-:S03]  /*0150*/  FMUL.FTZ R7, R7, 0.5 ;  /* 0x3f00000007077820 */ /* 0x000fc60000410000 */
[----:B------:R-:W-:-:S04]  /*0160*/  FFMA R0, -R3, R3, R0 ;  /* 0x0000000303007223 */ /* 0x000fc80000000100 */
[----:B------:R-:W-:-:S07]  /*0170*/  FFMA R7, R0, R7, R3 ;  /* 0x0000000700077223 */ /* 0x000fce0000000003 */
.L_x_9:
[----:B------:R-:W-:Y:S05]  /*0180*/  BSYNC.RECONVERGENT B0 ;  /* 0x0000000000007941 */ /* 0x000fea0003800200 */
.L_x_7:
[----:B------:R-:W0:Y:S02]  /*0190*/  LDC.64 R2, c[0x0][0x388] ;  /* 0x0000e200ff027b82 */ /* 0x000e240000000a00 */
[----:B0-----:R-:W-:-:S05]  /*01a0*/  IMAD.WIDE.U32 R2, R5, 0x4, R2 ;  /* 0x0000000405027825 */ /* 0x001fca00078e0002 */
[----:B------:R-:W-:Y:S01]  /*01b0*/  STG.E desc[UR4][R2.64], R7 ;  /* 0x0000000702007986 */ /* 0x000fe2000c101904 */
[----:B------:R-:W-:Y:S05]  /*01c0*/  EXIT ;  /* 0x000000000000794d */ /* 0x000fea0003800000 */
        .weak           $__internal_0_$__cuda_sm20_sqrt_rn_f32_slowpath
        .type           $__internal_0_$__cuda_sm20_sqrt_rn_f32_slowpath,@function
        .size           $__internal_0_$__cuda_sm20_sqrt_rn_f32_slowpath,(.L_x_33 - $__internal_0_$__cuda_sm20_sqrt_rn_f32_slowpath)
$__internal_0_$__cuda_sm20_sqrt_rn_f32_slowpath:
[----:B------:R-:W-:-:S13]  /*01d0*/  LOP3.LUT P0, RZ, R0, 0x7fffffff, RZ, 0xc0, !PT ;  /* 0x7fffffff00ff7812 */ /* 0x000fda000780c0ff */
[----:B------:R-:W-:Y:S01]  /*01e0*/  @!P0 MOV R2, R0 ;  /* 0x0000000000028202 */ /* 0x000fe20000000f00 */
[----:B------:R-:W-:Y:S06]  /*01f0*/  @!P0 BRA `(.L_x_10) ;  /* 0x0000000000408947 */ /* 0x000fec0003800000 */
[----:B------:R-:W-:-:S13]  /*0200*/  FSETP.GEU.FTZ.AND P0, PT, R0, RZ, PT ;  /* 0x000000ff0000720b */ /* 0x000fda0003f1e000 */
[----:B------:R-:W-:Y:S01]  /*0210*/  @!P0 MOV R2, 0x7fffffff ;  /* 0x7fffffff00028802 */ /* 0x000fe20000000f00 */
[----:B------:R-:W-:Y:S06]  /*0220*/  @!P0 BRA `(.L_x_10) ;  /* 0x0000000000348947 */ /* 0x000fec0003800000 */
[----:B------:R-:W-:-:S13]  /*0230*/  FSETP.GTU.FTZ.AND P0, PT, |R0|, +INF , PT ;  /* 0x7f8000000000780b */ /* 0x000fda0003f1c200 */
[----:B------:R-:W-:Y:S01]  /*0240*/  @P0 FADD.FTZ R2, R0, 1 ;  /* 0x3f80000000020421 */ /* 0x000fe20000010000 */
[----:B------:R-:W-:Y:S06]  /*0250*/  @P0 BRA `(.L_x_10) ;  /* 0x0000000000280947 */ /* 0x000fec0003800000 */
[----:B------:R-:W-:-:S13]  /*0260*/  FSETP.NEU.FTZ.AND P0, PT, |R0|, +INF , PT ;  /* 0x7f8000000000780b */ /* 0x000fda0003f1d200 */
[----:B------:R-:W-:-:S04]  /*0270*/  @P0 FFMA R3, R0, 1.84467440737095516160e+19, RZ ;  /* 0x5f80000000030823 */ /* 0x000fc800000000ff */
[----:B------:R-:W0:Y:S02]  /*0280*/  @P0 MUFU.RSQ R2, R3 ;  /* 0x0000000300020308 */ /* 0x000e240000001400 */
[----:B0-----:R-:W-:Y:S01]  /*0290*/  @P0 FMUL.FTZ R4, R3, R2 ;  /* 0x0000000203040220 */ /* 0x001fe20000410000 */
[----:B------:R-:W-:Y:S01]  /*02a0*/  @P0 FMUL.FTZ R8, R2, 0.5 ;  /* 0x3f00000002080820 */ /* 0x000fe20000410000 */
[----:B------:R-:W-:Y:S02]  /*02b0*/  @!P0 MOV R2, R0 ;  /* 0x0000000000028202 */ /* 0x000fe40000000f00 */
[----:B------:R-:W-:-:S04]  /*02c0*/  @P0 FADD.FTZ R6, -R4, -RZ ;  /* 0x800000ff04060221 */ /* 0x000fc80000010100 */
[----:B------:R-:W-:-:S04]  /*02d0*/  @P0 FFMA R7, R4, R6, R3 ;  /* 0x0000000604070223 */ /* 0x000fc80000000003 */
[----:B------:R-:W-:-:S04]  /*02e0*/  @P0 FFMA R7, R7, R8, R4 ;  /* 0x0000000807070223 */ /* 0x000fc80000000004 */
[----:B------:R-:W-:-:S07]  /*02f0*/  @P0 FMUL.FTZ R2, R7, 2.3283064365386962891e-10 ;  /* 0x2f80000007020820 */ /* 0x000fce0000410000 */
.L_x_10:
[----:B------:R-:W-:Y:S01]  /*0300*/  HFMA2 R3, -RZ, RZ, 0, 0 ;  /* 0x00000000ff037431 */ /* 0x000fe200000001ff */
[----:B------:R-:W-:Y:S02]  /*0310*/  MOV R7, R2 ;  /* 0x0000000200077202 */ /* 0x000fe40000000f00 */
[----:B------:R-:W-:-:S04]  /*0320*/  MOV R2, R9 ;  /* 0x0000000900027202 */ /* 0x000fc80000000f00 */
[----:B------:R-:W-:Y:S05]  /*0330*/  RET.REL.NODEC R2 `(sqrt_f32) ;  /* 0xfffffffc02307950 */ /* 0x000fea0003c3ffff */
.L_x_11:
        /* <DEDUP_REMOVED lines=12> */
.L_x_33:


//--------------------- .text.abs_f32             --------------------------
	.section	.text.abs_f32,"ax",@progbits
	.align	128
        .global         abs_f32
        .type           abs_f32,@function
        .size           abs_f32,(.L_x_39 - abs_f32)
        .other          abs_f32,@"STO_CUDA_ENTRY STV_DEFAULT"
abs_f32:
.text.abs_f32:
        /* <DEDUP_REMOVED lines=11> */
[----:B0-----:R-:W-:-:S06]  /*00b0*/  IMAD.WIDE.U32 R2, R7, 0x4, R2 ;  /* 0x0000000407027825 */ /* 0x001fcc00078e0002 */
[----:B-1----:R-:W3:Y:S01]  /*00c0*/  LDG.E.CONSTANT R2, desc[UR4][R2.64] ;  /* 0x0000000402027981 */ /* 0x002ee2000c1e9900 */
[----:B--2---:R-:W-:-:S04]  /*00d0*/  IMAD.WIDE.U32 R4, R7, 0x4, R4 ;  /* 0x0000000407047825 */ /* 0x004fc800078e0004 */
[----:B---3--:R-:W-:-:S05]  /*00e0*/  FADD R7, |R2|, -RZ ;  /* 0x800000ff02077221 */ /* 0x008fca0000000200 */
[----:B------:R-:W-:Y:S01]  /*00f0*/  STG.E desc[UR4][R4.64], R7 ;  /* 0x0000000704007986 */ /* 0x000fe2000c101904 */
[----:B------:R-:W-:Y:S05]  /*0100*/  EXIT ;  /* 0x000000000000794d */ /* 0x000fea0003800000 */
.L_x_12:
        /* <DEDUP_REMOVED lines=15> */
.L_x_39:


//--------------------- .text.neg_f32             --------------------------
	.section	.text.neg_f32,"ax",@progbits
	.align	128
        .global         neg_f32
        .type           neg_f32,@function
        .size           neg_f32,(.L_x_40 - neg_f32)
        .other          neg_f32,@"STO_CUDA_ENTRY STV_DEFAULT"
neg_f32:
.text.neg_f32:
        /* <DEDUP_REMOVED lines=14> */
[----:B---3--:R-:W-:-:S05]  /*00e0*/  FADD R7, -R2, -RZ ;  /* 0x800000ff02077221 */ /* 0x008fca0000000100 */
[----:B------:R-:W-:Y:S01]  /*00f0*/  STG.E desc[UR4][R4.64], R7 ;  /* 0x0000000704007986 */ /* 0x000fe2000c101904 */
[----:B------:R-:W-:Y:S05]  /*0100*/  EXIT ;  /* 0x000000000000794d */ /* 0x000fea0003800000 */
.L_x_13:
        /* <DEDUP_REMOVED lines=15> */
.L_x_40:


//--------------------- .text.add_scalar_f32      --------------------------
	.section	.text.add_scalar_f32,"ax",@progbits
	.align	128
        .global         add_scalar_f32
        .type           add_scalar_f32,@function
        .size           add_scalar_f32,(.L_x_41 - add_scalar_f32)
        .other          add_scalar_f32,@"STO_CUDA_ENTRY STV_DEFAULT"
add_scalar_f32:
.text.add_scalar_f32:
        /* <DEDUP_REMOVED lines=10> */
[----:B------:R-:W2:Y:S01]  /*00a0*/  LDCU UR6, c[0x0][0x388] ;  /* 0x00007100ff0677ac */ /* 0x000ea20008000800 */
[----:B0-----:R-:W-:-:S05]  /*00b0*/  IMAD.WIDE.U32 R2, R5, 0x4, R2 ;  /* 0x0000000405027825 */ /* 0x001fca00078e0002 */
[----:B-1----:R-:W2:Y:S02]  /*00c0*/  LDG.E R0, desc[UR4][R2.64] ;  /* 0x0000000402007981 */ /* 0x002ea4000c1e1900 */
[----:B--2---:R-:W-:-:S05]  /*00d0*/  FADD R5, R0, UR6 ;  /* 0x0000000600057e21 */ /* 0x004fca0008000000 */
[----:B------:R-:W-:Y:S01]  /*00e0*/  STG.E desc[UR4][R2.64], R5 ;  /* 0x0000000502007986 */ /* 0x000fe2000c101904 */
[----:B------:R-:W-:Y:S05]  /*00f0*/  EXIT ;  /* 0x000000000000794d */ /* 0x000fea0003800000 */
.L_x_14:
        /* <DEDUP_REMOVED lines=16> */
.L_x_41:


//--------------------- .text.scale_f32           --------------------------
	.section	.text.scale_f32,"ax",@progbits
	.align	128
        .global         scale_f32
        .type           scale_f32,@function
        .size           scale_f32,(.L_x_42 - scale_f32)
        .other          scale_f32,@"STO_CUDA_ENTRY STV_DEFAULT"
scale_f32:
.text.scale_f32:
        /* <DEDUP_REMOVED lines=13> */
[----:B--2---:R-:W-:-:S05]  /*00d0*/  FMUL R5, R0, UR6 ;  /* 0x0000000600057c20 */ /* 0x004fca0008400000 */
[----:B------:R-:W-:Y:S01]  /*00e0*/  STG.E desc[UR4][R2.64], R5 ;  /* 0x0000000502007986 */ /* 0x000fe2000c101904 */
[----:B------:R-:W-:Y:S05]  /*00f0*/  EXIT ;  /* 0x000000000000794d */ /* 0x000fea0003800000 */
.L_x_15:
        /* <DEDUP_REMOVED lines=16> */
.L_x_42:


//--------------------- .text.div_f32             --------------------------
	.section	.text.div_f32,"ax",@progbits
	.align	128
        .global         div_f32
        .type           div_f32,@function
        .size           div_f32,(.L_x_34 - div_f32)
        .other          div_f32,@"STO_CUDA_ENTRY STV_DEFAULT"
div_f32:
.text.div_f32:
        /* <DEDUP_REMOVED lines=14> */
[----:B------:R-:W2:Y:S01]  /*00e0*/  LDG.E.CONSTANT R0, desc[UR4][R4.64] ;  /* 0x0000000404007981 */ /* 0x000ea2000c1e9900 */
[----:B------:R-:W-:Y:S01]  /*00f0*/  BSSY.RECONVERGENT B0, `(.L_x_16) ;  /* 0x000000c000007945 */ /* 0x000fe20003800200 */
[----:B---3--:R-:W0:Y:S08]  /*0100*/  MUFU.RCP R8, R3 ;  /* 0x0000000300087308 */ /* 0x008e300000001000 */
[----:B--2---:R-:W1:Y:S01]  /*0110*/  FCHK P0, R0, R3 ;  /* 0x0000000300007302 */ /* 0x004e620000000000 */
[----:B0-----:R-:W-:-:S04]  /*0120*/  FFMA R9, -R3, R8, 1 ;  /* 0x3f80000003097423 */ /* 0x001fc80000000108 */
[----:B------:R-:W-:-:S04]  /*0130*/  FFMA R9, R8, R9, R8 ;  /* 0x0000000908097223 */ /* 0x000fc80000000008 */
[----:B------:R-:W-:-:S04]  /*0140*/  FFMA R8, R0, R9, RZ ;  /* 0x0000000900087223 */ /* 0x000fc800000000ff */
[----:B------:R-:W-:-:S04]  /*0150*/  FFMA R10, -R3, R8, R0 ;  /* 0x00000008030a7223 */ /* 0x000fc80000000100 */
[----:B------:R-:W-:Y:S01]  /*0160*/  FFMA R9, R9, R10, R8 ;  /* 0x0000000a09097223 */ /* 0x000fe20000000008 */
[----:B-1----:R-:W-:Y:S06]  /*0170*/  @!P0 BRA `(.L_x_17) ;  /* 0x00000000000c8947 */ /* 0x002fec0003800000 */
[----:B------:R-:W-:-:S07]  /*0180*/  MOV R4, 0x1a0 ;  /* 0x000001a000047802 */ /* 0x000fce0000000f00 */
[----:B------:R-:W-:Y:S05]  /*0190*/  CALL.REL.NOINC `($__internal_1_$__cuda_sm3x_div_rn_noftz_f32_slowpath) ;  /* 0x0000000000187944 */ /* 0x000fea0003c00000 */
[----:B------:R-:W-:-:S07]  /*01a0*/  IMAD.MOV.U32 R9, RZ, RZ, R0 ;  /* 0x000000ffff097224 */ /* 0x000fce00078e0000 */
.L_x_17:
[----:B------:R-:W-:Y:S05]  /*01b0*/  BSYNC.RECONVERGENT B0 ;  /* 0x0000000000007941 */ /* 0x000fea0003800200 */
.L_x_16:
[----:B------:R-:W0:Y:S02]  /*01c0*/  LDC.64 R4, c[0x0][0x390] ;  /* 0x0000e400ff047b82 */ /* 0x000e240000000a00 */
[----:B0-----:R-:W-:-:S05]  /*01d0*/  IMAD.WIDE.U32 R2, R2, 0x4, R4 ;  /* 0x0000000402027825 */ /* 0x001fca00078e0004 */
[----:B------:R-:W-:Y:S01]  /*01e0*/  STG.E desc[UR4][R2.64], R9 ;  /* 0x0000000902007986 */ /* 0x000fe2000c101904 */
[----:B------:R-:W-:Y:S05]  /*01f0*/  EXIT ;  /* 0x000000000000794d */ /* 0x000fea0003800000 */
        .weak           $__internal_1_$__cuda_sm3x_div_rn_noftz_f32_slowpath
        .type           $__internal_1_$__cuda_sm3x_div_rn_noftz_f32_slowpath,@function
        .size           $__internal_1_$__cuda_sm3x_div_rn_noftz_f32_slowpath,(.L_x_34 - $__internal_1_$__cuda_sm3x_div_rn_noftz_f32_slowpath)
$__internal_1_$__cuda_sm3x_div_rn_noftz_f32_slowpath:
[--C-:B------:R-:W-:Y:S01]  /*0200*/  SHF.R.U32.HI R6, RZ, 0x17, R3.reuse ;  /* 0x00000017ff067819 */ /* 0x100fe20000011603 */
[----:B------:R-:W-:Y:S01]  /*0210*/  BSSY.RECONVERGENT B1, `(.L_x_18) ;  /* 0x0000064000017945 */ /* 0x000fe20003800200 */
[--C-:B------:R-:W-:Y:S01]  /*0220*/  SHF.R.U32.HI R5, RZ, 0x17, R0.reuse ;  /* 0x00000017ff057819 */ /* 0x100fe20000011600 */
[----:B------:R-:W-:Y:S01]  /*0230*/  IMAD.MOV.U32 R7, RZ, RZ, R0 ;  /* 0x000000ffff077224 */ /* 0x000fe200078e0000 */
[----:B------:R-:W-:Y:S01]  /*0240*/  LOP3.LUT R6, R6, 0xff, RZ, 0xc0, !PT ;  /* 0x000000ff06067812 */ /* 0x000fe200078ec0ff */
[----:B------:R-:W-:Y:S01]  /*0250*/  IMAD.MOV.U32 R8, RZ, RZ, R3 ;  /* 0x000000ffff087224 */ /* 0x000fe200078e0003 */
[----:B------:R-:W-:-:S03]  /*0260*/  LOP3.LUT R5, R5, 0xff, RZ, 0xc0, !PT ;  /* 0x000000ff05057812 */ /* 0x000fc600078ec0ff */
[----:B------:R-:W-:Y:S02]  /*0270*/  VIADD R11, R6, 0xffffffff ;  /* 0xffffffff060b7836 */ /* 0x000fe40000000000 */
[----:B------:R-:W-:-:S03]  /*0280*/  VIADD R10, R5, 0xffffffff ;  /* 0xffffffff050a7836 */ /* 0x000fc60000000000 */
[----:B------:R-:W-:-:S04]  /*0290*/  ISETP.GT.U32.AND P0, PT, R11, 0xfd, PT ;  /* 0x000000fd0b00780c */ /* 0x000fc80003f04070 */
[----:B------:R-:W-:-:S13]  /*02a0*/  ISETP.GT.U32.OR P0, PT, R10, 0xfd, P0 ;  /* 0x000000fd0a00780c */ /* 0x000fda0000704470 */
[----:B------:R-:W-:Y:S01]  /*02b0*/  @!P0 IMAD.MOV.U32 R9, RZ, RZ, RZ ;  /* 0x000000ffff098224 */ /* 0x000fe200078e00ff */
[----:B------:R-:W-:Y:S06]  /*02c0*/  @!P0 BRA `(.L_x_19) ;  /* 0x00000000005c8947 */ /* 0x000fec0003800000 */
[----:B------:R-:W-:Y:S02]  /*02d0*/  FSETP.GTU.FTZ.AND P0, PT, |R0|, +INF , PT ;  /* 0x7f8000000000780b */ /* 0x000fe40003f1c200 */
[----:B------:R-:W-:-:S04]  /*02e0*/  FSETP.GTU.FTZ.AND P1, PT, |R3|, +INF , PT ;  /* 0x7f8000000300780b */ /* 0x000fc80003f3c200 */
[----:B------:R-:W-:-:S13]  /*02f0*/  PLOP3.LUT P0, PT, P0, P1, PT, 0xf8, 0x8f ;  /* 0x00000000008f781c */ /* 0x000fda0000703f70 */
[----:B------:R-:W-:Y:S05]  /*0300*/  @P0 BRA `(.L_x_20) ;  /* 0x00000004004c0947 */ /* 0x000fea0003800000 */
[----:B------:R-:W-:-:S13]  /*0310*/  LOP3.LUT P0, RZ, R8, 0x7fffffff, R7, 0xc8, !PT ;  /* 0x7fffffff08ff7812 */ /* 0x000fda000780c807 */
[----:B------:R-:W-:Y:S05]  /*0320*/  @!P0 BRA `(.L_x_21) ;  /* 0x00000004003c8947 */ /* 0x000fea0003800000 */
[C---:B------:R-:W-:Y:S02]  /*0330*/  FSETP.NEU.FTZ.AND P2, PT, |R0|.reuse, +INF , PT ;  /* 0x7f8000000000780b */ /* 0x040fe40003f5d200 */
[----:B------:R-:W-:Y:S02]  /*0340*/  FSETP.NEU.FTZ.AND P1, PT, |R3|, +INF , PT ;  /* 0x7f8000000300780b */ /* 0x000fe40003f3d200 */
[----:B------:R-:W-:-:S11]  /*0350*/  FSETP.NEU.FTZ.AND P0, PT, |R0|, +INF , PT ;  /* 0x7f8000000000780b */ /* 0x000fd60003f1d200 */
[----:B------:R-:W-:Y:S05]  /*0360*/  @!P1 BRA !P2, `(.L_x_21) ;  /* 0x00000004002c9947 */ /* 0x000fea0005000000 */
[----:B------:R-:W-:-:S04]  /*0370*/  LOP3.LUT P2, RZ, R7, 0x7fffffff, RZ, 0xc0, !PT ;  /* 0x7fffffff07ff7812 */ /* 0x000fc8000784c0ff */
[----:B------:R-:W-:-:S13]  /*0380*/  PLOP3.LUT P1, PT, P1, P2, PT, 0x2f, 0xf2 ;  /* 0x0000000000f2781c */ /* 0x000fda0000f24577 */
[----:B------:R-:W-:Y:S05]  /*0390*/  @P1 BRA `(.L_x_22) ;  /* 0x0000000400181947 */ /* 0x000fea0003800000 */
[----:B------:R-:W-:-:S04]  /*03a0*/  LOP3.LUT P1, RZ, R8, 0x7fffffff, RZ, 0xc0, !PT ;  /* 0x7fffffff08ff7812 */ /* 0x000fc8000782c0ff */
[----:B------:R-:W-:-:S13]  /*03b0*/  PLOP3.LUT P0, PT, P0, P1, PT, 0x2f, 0xf2 ;  /* 0x0000000000f2781c */ /* 0x000fda0000702577 */
[----:B------:R-:W-:Y:S05]  /*03c0*/  @P0 BRA `(.L_x_23) ;  /* 0x0000000400000947 */ /* 0x000fea0003800000 */
[----:B------:R-:W-:Y:S02]  /*03d0*/  ISETP.GE.AND P0, PT, R10, RZ, PT ;  /* 0x000000ff0a00720c */ /* 0x000fe40003f06270 */
[----:B------:R-:W-:-:S11]  /*03e0*/  ISETP.GE.AND P1, PT, R11, RZ, PT ;  /* 0x000000ff0b00720c */ /* 0x000fd60003f26270 */
[----:B------:R-:W-:Y:S02]  /*03f0*/  @P0 IMAD.MOV.U32 R9, RZ, RZ, RZ ;  /* 0x000000ffff090224 */ /* 0x000fe400078e00ff */
[----:B------:R-:W-:Y:S01]  /*0400*/  @!P0 FFMA R7, R0, 1.84467440737095516160e+19, RZ ;  /* 0x5f80000000078823 */ /* 0x000fe200000000ff */
[----:B------:R-:W-:Y:S02]  /*0410*/  @!P0 IMAD.MOV.U32 R9, RZ, RZ, -0x40 ;  /* 0xffffffc0ff098424 */ /* 0x000fe400078e00ff */
[----:B------:R-:W-:Y:S02]  /*0420*/  @!P1 FFMA R8, R3, 1.84467440737095516160e+19, RZ ;  /* 0x5f80000003089823 */ /* 0x000fe400000000ff */
[----:B------:R-:W-:-:S07]  /*0430*/  @!P1 VIADD R9, R9, 0x40 ;  /* 0x0000004009099836 */ /* 0x000fce0000000000 */
.L_x_19:
[----:B------:R-:W-:Y:S01]  /*0440*/  LEA R3, R6, 0xc0800000, 0x17 ;  /* 0xc080000006037811 */ /* 0x000fe200078eb8ff */
[----:B------:R-:W-:Y:S01]  /*0450*/  VIADD R5, R5, 0xffffff81 ;  /* 0xffffff8105057836 */ /* 0x000fe20000000000 */
[----:B------:R-:W-:Y:S03]  /*0460*/  BSSY.RECONVERGENT B2, `(.L_x_24) ;  /* 0x0000035000027945 */ /* 0x000fe60003800200 */
[----:B------:R-:W-:Y:S01]  /*0470*/  IMAD.IADD R3, R8, 0x1, -R3 ;  /* 0x0000000108037824 */ /* 0x000fe200078e0a03 */
[C---:B------:R-:W-:Y:S01]  /*0480*/  IADD3 R6, PT, PT, R5.reuse, 0x7f, -R6 ;  /* 0x0000007f05067810 */ /* 0x040fe20007ffe806 */
[----:B------:R-:W-:Y:S02]  /*0490*/  IMAD R0, R5, -0x800000, R7 ;  /* 0xff80000005007824 */ /* 0x000fe400078e0207 */
[----:B------:R-:W0:Y:S01]  /*04a0*/  MUFU.RCP R8, R3 ;  /* 0x0000000300087308 */ /* 0x000e220000001000 */
[----:B------:R-:W-:Y:S01]  /*04b0*/  FADD.FTZ R11, -R3, -RZ ;  /* 0x800000ff030b7221 */ /* 0x000fe20000010100 */
[----:B------:R-:W-:-:S03]  /*04c0*/  IMAD.IADD R6, R6, 0x1, R9 ;  /* 0x0000000106067824 */ /* 0x000fc600078e0209 */
[----:B0-----:R-:W-:-:S04]  /*04d0*/  FFMA R13, R8, R11, 1 ;  /* 0x3f800000080d7423 */ /* 0x001fc8000000000b */
[----:B------:R-:W-:-:S04]  /*04e0*/  FFMA R10, R8, R13, R8 ;  /* 0x0000000d080a7223 */ /* 0x000fc80000000008 */
[----:B------:R-:W-:-:S04]  /*04f0*/  FFMA R7, R0, R10, RZ ;  /* 0x0000000a00077223 */ /* 0x000fc800000000ff */
[----:B------:R-:W-:-:S04]  /*0500*/  FFMA R8, R11, R7, R0 ;  /* 0x000000070b087223 */ /* 0x000fc80000000000 */
[----:B------:R-:W-:-:S04]  /*0510*/  FFMA R7, R10, R8, R7 ;  /* 0x000000080a077223 */ /* 0x000fc80000000007 */
[----:B------:R-:W-:-:S04]  /*0520*/  FFMA R8, R11, R7, R0 ;  /* 0x000000070b087223 */ /* 0x000fc80000000000 */
[----:B------:R-:W-:-:S05]  /*0530*/  FFMA R0, R10, R8, R7 ;  /* 0x000000080a007223 */ /* 0x000fca0000000007 */
[----:B------:R-:W-:-:S04]  /*0540*/  SHF.R.U32.HI R3, RZ, 0x17, R0 ;  /* 0x00000017ff037819 */ /* 0x000fc80000011600 */
[----:B------:R-:W-:-:S05]  /*0550*/  LOP3.LUT R3, R3, 0xff, RZ, 0xc0, !PT ;  /* 0x000000ff03037812 */ /* 0x000fca00078ec0ff */
[----:B------:R-:W-:-:S04]  /*0560*/  IMAD.IADD R9, R3, 0x1, R6 ;  /* 0x0000000103097824 */ /* 0x000fc800078e0206 */
[----:B------:R-:W-:-:S05]  /*0570*/  VIADD R3, R9, 0xffffffff ;  /* 0xffffffff09037836 */ /* 0x000fca0000000000 */
[----:B------:R-:W-:-:S13]  /*0580*/  ISETP.GE.U32.AND P0, PT, R3, 0xfe, PT ;  /* 0x000000fe0300780c */ /* 0x000fda0003f06070 */
[----:B------:R-:W-:Y:S05]  /*0590*/  @!P0 BRA `(.L_x_25) ;  /* 0x0000000000808947 */ /* 0x000fea0003800000 */
[----:B------:R-:W-:-:S13]  /*05a0*/  ISETP.GT.AND P0, PT, R9, 0xfe, PT ;  /* 0x000000fe0900780c */ /* 0x000fda0003f04270 */
[----:B------:R-:W-:Y:S05]  /*05b0*/  @P0 BRA `(.L_x_26) ;  /* 0x00000000006c0947 */ /* 0x000fea0003800000 */
[----:B------:R-:W-:-:S13]  /*05c0*/  ISETP.GE.AND P0, PT, R9, 0x1, PT ;  /* 0x000000010900780c */ /* 0x000fda0003f06270 */
[----:B------:R-:W-:Y:S05]  /*05d0*/  @P0 BRA `(.L_x_27) ;  /* 0x0000000000740947 */ /* 0x000fea0003800000 */
[----:B------:R-:W-:Y:S02]  /*05e0*/  ISETP.GE.AND P0, PT, R9, -0x18, PT ;  /* 0xffffffe80900780c */ /* 0x000fe40003f06270 */
[----:B------:R-:W-:-:S11]  /*05f0*/  LOP3.LUT R0, R0, 0x80000000, RZ, 0xc0, !PT ;  /* 0x8000000000007812 */ /* 0x000fd600078ec0ff */
[----:B------:R-:W-:Y:S05]  /*0600*/  @!P0 BRA `(.L_x_27) ;  /* 0x0000000000688947 */ /* 0x000fea0003800000 */
[CCC-:B------:R-:W-:Y:S01]  /*0610*/  FFMA.RZ R3, R10.reuse, R8.reuse, R7.reuse ;  /* 0x000000080a037223 */ /* 0x1c0fe2000000c007 */
[CCC-:B------:R-:W-:Y:S01]  /*0620*/  FFMA.RM R6, R10.reuse, R8.reuse, R7.reuse ;  /* 0x000000080a067223 */ /* 0x1c0fe20000004007 */
[C---:B------:R-:W-:Y:S02]  /*0630*/  ISETP.NE.AND P2, PT, R9.reuse, RZ, PT ;  /* 0x000000ff0900720c */ /* 0x040fe40003f45270 */
[----:B------:R-:W-:Y:S02]  /*0640*/  ISETP.NE.AND P1, PT, R9, RZ, PT ;  /* 0x000000ff0900720c */ /* 0x000fe40003f25270 */
[----:B------:R-:W-:Y:S01]  /*0650*/  LOP3.LUT R5, R3, 0x7fffff, RZ, 0xc0, !PT ;  /* 0x007fffff03057812 */ /* 0x000fe200078ec0ff */
[----:B------:R-:W-:Y:S01]  /*0660*/  FFMA.RP R3, R10, R8, R7 ;  /* 0x000000080a037223 */ /* 0x000fe20000008007 */
[----:B------:R-:W-:Y:S02]  /*0670*/  VIADD R8, R9, 0x20 ;  /* 0x0000002009087836 */ /* 0x000fe40000000000 */
[----:B------:R-:W-:Y:S01]  /*0680*/  LOP3.LUT R5, R5, 0x800000, RZ, 0xfc, !PT ;  /* 0x0080000005057812 */ /* 0x000fe200078efcff */
[----:B------:R-:W-:Y:S01]  /*0690*/  IMAD.MOV R7, RZ, RZ, -R9 ;  /* 0x000000ffff077224 */ /* 0x000fe200078e0a09 */
[----:B------:R-:W-:-:S02]  /*06a0*/  FSETP.NEU.FTZ.AND P0, PT, R3, R6, PT ;  /* 0x000000060300720b */ /* 0x000fc40003f1d000 */
[----:B------:R-:W-:Y:S02]  /*06b0*/  SHF.L.U32 R8, R5, R8, RZ ;  /* 0x0000000805087219 */ /* 0x000fe400000006ff */
[----:B------:R-:W-:Y:S02]  /*06c0*/  SEL R6, R7, RZ, P2 ;  /* 0x000000ff07067207 */ /* 0x000fe40001000000 */
[----:B------:R-:W-:Y:S02]  /*06d0*/  ISETP.NE.AND P1, PT, R8, RZ, P1 ;  /* 0x000000ff0800720c */ /* 0x000fe40000f25270 */
[----:B------:R-:W-:Y:S02]  /*06e0*/  SHF.R.U32.HI R6, RZ, R6, R5 ;  /* 0x00000006ff067219 */ /* 0x000fe40000011605 */
[----:B------:R-:W-:Y:S02]  /*06f0*/  PLOP3.LUT P0, PT, P0, P1, PT, 0xf8, 0x8f ;  /* 0x00000000008f781c */ /* 0x000fe40000703f70 */
[----:B------:R-:W-:-:S02]  /*0700*/  SHF.R.U32.HI R8, RZ, 0x1, R6 ;  /* 0x00000001ff087819 */ /* 0x000fc40000011606 */
[----:B------:R-:W-:-:S04]  /*0710*/  SEL R3, RZ, 0x1, !P0 ;  /* 0x00000001ff037807 */ /* 0x000fc80004000000 */
[----:B------:R-:W-:-:S04]  /*0720*/  LOP3.LUT R3, R3, 0x1, R8, 0xf8, !PT ;  /* 0x0000000103037812 */ /* 0x000fc800078ef808 */
[----:B------:R-:W-:-:S05]  /*0730*/  LOP3.LUT R3, R3, R6, RZ, 0xc0, !PT ;  /* 0x0000000603037212 */ /* 0x000fca00078ec0ff */
[----:B------:R-:W-:-:S05]  /*0740*/  IMAD.IADD R3, R8, 0x1, R3 ;  /* 0x0000000108037824 */ /* 0x000fca00078e0203 */
[----:B------:R-:W-:Y:S01]  /*0750*/  LOP3.LUT R0, R3, R0, RZ, 0xfc, !PT ;  /* 0x0000000003007212 */ /* 0x000fe200078efcff */
[----:B------:R-:W-:Y:S06]  /*0760*/  BRA `(.L_x_27) ;  /* 0x0000000000107947 */ /* 0x000fec0003800000 */
.L_x_26:
[----:B------:R-:W-:-:S04]  /*0770*/  LOP3.LUT R0, R0, 0x80000000, RZ, 0xc0, !PT ;  /* 0x8000000000007812 */ /* 0x000fc800078ec0ff */
[----:B------:R-:W-:Y:S01]  /*0780*/  LOP3.LUT R0, R0, 0x7f800000, RZ, 0xfc, !PT ;  /* 0x7f80000000007812 */ /* 0x000fe200078efcff */
[----:B------:R-:W-:Y:S06]  /*0790*/  BRA `(.L_x_27) ;  /* 0x0000000000047947 */ /* 0x000fec0003800000 */
.L_x_25:
[----:B------:R-:W-:-:S07]  /*07a0*/  IMAD R0, R6, 0x800000, R0 ;  /* 0x0080000006007824 */ /* 0x000fce00078e0200 */
.L_x_27:
[----:B------:R-:W-:Y:S05]  /*07b0*/  BSYNC.RECONVERGENT B2 ;  /* 0x0000000000027941 */ /* 0x000fea0003800200 */
.L_x_24:
[----:B------:R-:W-:Y:S05]  /*07c0*/  BRA `(.L_x_28) ;  /* 0x0000000000207947 */ /* 0x000fea0003800000 */
.L_x_23:
[----:B------:R-:W-:-:S04]  /*07d0*/  LOP3.LUT R0, R8, 0x80000000, R7, 0x48, !PT ;  /* 0x8000000008007812 */ /* 0x000fc800078e4807 */
[----:B------:R-:W-:Y:S01]  /*07e0*/  LOP3.LUT R0, R0, 0x7f800000, RZ, 0xfc, !PT ;  /* 0x7f80000000007812 */ /* 0x000fe200078efcff */
[----:B------:R-:W-:Y:S06]  /*07f0*/  BRA `(.L_x_28) ;  /* 0x0000000000147947 */ /* 0x000fec0003800000 */
.L_x_22:
[----:B------:R-:W-:Y:S01]  /*0800*/  LOP3.LUT R0, R8, 0x80000000, R7, 0x48, !PT ;  /* 0x8000000008007812 */ /* 0x000fe200078e4807 */
[----:B------:R-:W-:Y:S06]  /*0810*/  BRA `(.L_x_28) ;  /* 0x00000000000c7947 */ /* 0x000fec0003800000 */
.L_x_21:
[----:B------:R-:W0:Y:S01]  /*0820*/  MUFU.RSQ R0, -QNAN ;  /* 0xffc0000000007908 */ /* 0x000e220000001400 */
[----:B------:R-:W-:Y:S05]  /*0830*/  BRA `(.L_x_28) ;  /* 0x0000000000047947 */ /* 0x000fea0003800000 */
.L_x_20:
[----:B------:R-:W-:-:S07]  /*0840*/  FADD.FTZ R0, R0, R3 ;  /* 0x0000000300007221 */ /* 0x000fce0000010000 */
.L_x_28:
[----:B------:R-:W-:Y:S05]  /*0850*/  BSYNC.RECONVERGENT B1 ;  /* 0x0000000000017941 */ /* 0x000fea0003800200 */
.L_x_18:
[----:B------:R-:W-:-:S04]  /*0860*/  IMAD.MOV.U32 R5, RZ, RZ, 0x0 ;  /* 0x00000000ff057424 */ /* 0x000fc800078e00ff */
[----:B0-----:R-:W-:Y:S05]  /*0870*/  RET.REL.NODEC R4 `(div_f32) ;  /* 0xfffffff404e07950 */ /* 0x001fea0003c3ffff */
.L_x_29:
        /* <DEDUP_REMOVED lines=16> */
.L_x_34:


//--------------------- .text.mul_f32             --------------------------
	.section	.text.mul_f32,"ax",@progbits
	.align	128
        .global         mul_f32
        .type           mul_f32,@function
        .size           mul_f32,(.L_x_44 - mul_f32)
        .other          mul_f32,@"STO_CUDA_ENTRY STV_DEFAULT"
mul_f32:
.text.mul_f32:
        /* <DEDUP_REMOVED lines=10> */
[----:B------:R-:W2:Y:S08]  /*00a0*/  LDC.64 R4, c[0x0][0x388] ;  /* 0x0000e200ff047b82 */ /* 0x000eb00000000a00 */
[----:B------:R-:W3:Y:S01]  /*00b0*/  LDC.64 R6, c[0x0][0x390] ;  /* 0x0000e400ff067b82 */ /* 0x000ee20000000a00 */
[----:B0-----:R-:W-:-:S06]  /*00c0*/  IMAD.WIDE.U32 R2, R9, 0x4, R2 ;  /* 0x0000000409027825 */ /* 0x001fcc00078e0002 */
[----:B-1----:R-:W4:Y:S01]  /*00d0*/  LDG.E.CONSTANT R2, desc[UR4][R2.64] ;  /* 0x0000000402027981 */ /* 0x002f22000c1e9900 */
[----:B--2---:R-:W-:-:S06]  /*00e0*/  IMAD.WIDE.U32 R4, R9, 0x4, R4 ;  /* 0x0000000409047825 */ /* 0x004fcc00078e0004 */
[----:B------:R-:W4:Y:S01]  /*00f0*/  LDG.E.CONSTANT R5, desc[UR4][R4.64] ;  /* 0x0000000404057981 */ /* 0x000f22000c1e9900 */
[----:B---3--:R-:W-:-:S04]  /*0100*/  IMAD.WIDE.U32 R6, R9, 0x4, R6 ;  /* 0x0000000409067825 */ /* 0x008fc800078e0006 */
[----:B----4-:R-:W-:-:S05]  /*0110*/  FMUL R9, R2, R5 ;  /* 0x0000000502097220 */ /* 0x010fca0000400000 */
[----:B------:R-:W-:Y:S01]  /*0120*/  STG.E desc[UR4][R6.64], R9 ;  /* 0x0000000906007986 */ /* 0x000fe2000c101904 */
[----:B------:R-:W-:Y:S05]  /*0130*/  EXIT ;  /* 0x000000000000794d */ /* 0x000fea0003800000 */
.L_x_30:
        /* <DEDUP_REMOVED lines=12> */
.L_x_44:


//--------------------- .text.sub_f32             --------------------------
	.section	.text.sub_f32,"ax",@progbits
	.align	128
        .global         sub_f32
        .type           sub_f32,@function
        .size           sub_f32,(.L_x_45 - sub_f32)
        .other          sub_f32,@"STO_CUDA_ENTRY STV_DEFAULT"
sub_f32:
.text.sub_f32:
        /* <DEDUP_REMOVED lines=17> */
[----:B----4-:R-:W-:-:S05]  /*0110*/  FADD R9, R2, -R5 ;  /* 0x8000000502097221 */ /* 0x010fca0000000000 */
[----:B------:R-:W-:Y:S01]  /*0120*/  STG.E desc[UR4][R6.64], R9 ;  /* 0x0000000906007986 */ /* 0x000fe2000c101904 */
[----:B------:R-:W-:Y:S05]  /*0130*/  EXIT ;  /* 0x000000000000794d */ /* 0x000fea0003800000 */
.L_x_31:
        /* <DEDUP_REMOVED lines=12> */
.L_x_45:


//--------------------- .text.add_f32             --------------------------
	.section	.text.add_f32,"ax",@progbits
	.align	128
        .global         add_f32
        .type           add_f32,@function
        .size           add_f32,(.L_x_46 - add_f32)
        .other          add_f32,@"STO_CUDA_ENTRY STV_DEFAULT"
add_f32:
.text.add_f32:
        /* <DEDUP_REMOVED lines=17> */
[----:B----4-:R-:W-:-:S05]  /*0110*/  FADD R9, R2, R5 ;  /* 0x0000000502097221 */ /* 0x010fca0000000000 */
[----:B------:R-:W-:Y:S01]  /*0120*/  STG.E desc[UR4][R6.64], R9 ;  /* 0x0000000906007986 */ /* 0x000fe2000c101904 */
[----:B------:R-:W-:Y:S05]  /*0130*/  EXIT ;  /* 0x000000000000794d */ /* 0x000fea0003800000 */
.L_x_32:
        /* <DEDUP_REMOVED lines=12> */
.L_x_46:


//--------------------- .nv.shared.reserved.0     --------------------------
	.section	.nv.shared.reserved.0,"aw",@nobits
	.weak		__nv_reservedSMEM_offset_0_alias
	.size		__nv_reservedSMEM_offset_0_alias, 0, 64
	.other		__nv_reservedSMEM_offset_0_alias,@"STO_CUDA_RESERVED_SHARED STV_DEFAULT"
__nv_reservedSMEM_offset_0_alias:
	.zero		0
	.zero		64


//--------------------- .nv.constant0.clamp_f32   --------------------------
	.section	.nv.constant0.clamp_f32,"a",@progbits
	.sectionflags	@""
	.align	4
.nv.constant0.clamp_f32:
	.zero		924


//--------------------- .nv.constant0.pow_scalar_f32 --------------------------
	.section	.nv.constant0.pow_scalar_f32,"a",@progbits
	.sectionflags	@""
	.align	4
.nv.constant0.pow_scalar_f32:
	.zero		924


//--------------------- .nv.constant0.pow_f32     --------------------------
	.section	.nv.constant0.pow_f32,"a",@progbits
	.sectionflags	@""
	.align	4
.nv.constant0.pow_f32:
	.zero		924


//--------------------- .nv.constant0.sqrt_f32    --------------------------
	.section	.nv.constant0.sqrt_f32,"a",@progbits
	.sectionflags	@""
	.align	4
.nv.constant0.sqrt_f32:
	.zero		916


//--------------------- .nv.constant0.abs_f32     --------------------------
	.section	.nv.constant0.abs_f32,"a",@progbits
	.sectionflags	@""
	.align	4
.nv.constant0.abs_f32:
	.zero		916


//--------------------- .nv.constant0.neg_f32     --------------------------
	.section	.nv.constant0.neg_f32,"a",@progbits
	.sectionflags	@""
	.align	4
.nv.constant0.neg_f32:
	.zero		916


//--------------------- .nv.constant0.add_scalar_f32 --------------------------
	.section	.nv.constant0.add_scalar_f32,"a",@progbits
	.sectionflags	@""
	.align	4
.nv.constant0.add_scalar_f32:
	.zero		912


//--------------------- .nv.constant0.scale_f32   --------------------------
	.section	.nv.constant0.scale_f32,"a",@progbits
	.sectionflags	@""
	.align	4
.nv.constant0.scale_f32:
	.zero		912


//--------------------- .nv.constant0.div_f32     --------------------------
	.section	.nv.constant0.div_f32,"a",@progbits
	.sectionflags	@""
	.align	4
.nv.constant0.div_f32:
	.zero		924


//--------------------- .nv.constant0.mul_f32     --------------------------
	.section	.nv.constant0.mul_f32,"a",@progbits
	.sectionflags	@""
	.align	4
.nv.constant0.mul_f32:
	.zero		924


//--------------------- .nv.constant0.sub_f32     --------------------------
	.section	.nv.constant0.sub_f32,"a",@progbits
	.sectionflags	@""
	.align	4
.nv.constant0.sub_f32:
	.zero		924


//--------------------- .nv.constant0.add_f32     --------------------------
	.section	.nv.constant0.add_f32,"a",@progbits
	.sectionflags	@""
	.align	4
.nv.constant0.add_f32:
	.zero		924


//--------------------- SYMBOLS --------------------------

	.type		.nv.reservedSmem.offset0,@object
	.size		.nv.reservedSmem.offset0,0x4
